//
// Generated by NVIDIA NVVM Compiler
//
// Compiler Build ID: CL-36424714
// Cuda compilation tools, release 13.0, V13.0.88
// Based on NVVM 20.0.0
//

.version 9.0
.target sm_100
.address_size 64

	// .globl	_Z25optimizedMaxPlusMulKernelIfEvPKT_S2_PS0_mmm
// _ZZ25optimizedMaxPlusMulKernelIfEvPKT_S2_PS0_mmmE8mat1Tile has been demoted
// _ZZ25optimizedMaxPlusMulKernelIfEvPKT_S2_PS0_mmmE8mat2Tile has been demoted
// _ZZ19mm_kernel_optimizedIfEvPKT_S2_PS0_mmmE10mat_1_tile has been demoted
// _ZZ19mm_kernel_optimizedIfEvPKT_S2_PS0_mmmE10mat_2_tile has been demoted

.visible .entry _Z25optimizedMaxPlusMulKernelIfEvPKT_S2_PS0_mmm(
	.param .u64 .ptr .align 1 _Z25optimizedMaxPlusMulKernelIfEvPKT_S2_PS0_mmm_param_0,
	.param .u64 .ptr .align 1 _Z25optimizedMaxPlusMulKernelIfEvPKT_S2_PS0_mmm_param_1,
	.param .u64 .ptr .align 1 _Z25optimizedMaxPlusMulKernelIfEvPKT_S2_PS0_mmm_param_2,
	.param .u64 _Z25optimizedMaxPlusMulKernelIfEvPKT_S2_PS0_mmm_param_3,
	.param .u64 _Z25optimizedMaxPlusMulKernelIfEvPKT_S2_PS0_mmm_param_4,
	.param .u64 _Z25optimizedMaxPlusMulKernelIfEvPKT_S2_PS0_mmm_param_5
)
{
	.reg .pred 	%p<12>;
	.reg .b32 	%r<27>;
	.reg .b32 	%f<147>;
	.reg .b64 	%rd<38>;
	// demoted variable
	.shared .align 4 .b8 _ZZ25optimizedMaxPlusMulKernelIfEvPKT_S2_PS0_mmmE8mat1Tile[4096];
	// demoted variable
	.shared .align 4 .b8 _ZZ25optimizedMaxPlusMulKernelIfEvPKT_S2_PS0_mmmE8mat2Tile[4096];
	ld.param.u64 	%rd17, [_Z25optimizedMaxPlusMulKernelIfEvPKT_S2_PS0_mmm_param_3];
	ld.param.u64 	%rd18, [_Z25optimizedMaxPlusMulKernelIfEvPKT_S2_PS0_mmm_param_4];
	ld.param.u64 	%rd19, [_Z25optimizedMaxPlusMulKernelIfEvPKT_S2_PS0_mmm_param_5];
	cvt.rn.f32.u64 	%f10, %rd18;
	mul.f32 	%f11, %f10, 0f3D000000;
	cvt.rpi.f32.f32 	%f1, %f11;
	setp.leu.f32 	%p1, %f1, 0f00000000;
	mov.f32 	%f146, 0f00000000;
	@%p1 bra 	$L__BB0_7;
	ld.param.u64 	%rd35, [_Z25optimizedMaxPlusMulKernelIfEvPKT_S2_PS0_mmm_param_1];
	ld.param.u64 	%rd34, [_Z25optimizedMaxPlusMulKernelIfEvPKT_S2_PS0_mmm_param_0];
	mov.u32 	%r5, %ctaid.y;
	mov.u32 	%r6, %ntid.y;
	mov.u32 	%r7, %tid.y;
	mad.lo.s32 	%r8, %r5, %r6, %r7;
	cvt.u64.u32 	%rd1, %r8;
	mov.u32 	%r9, %ntid.x;
	cvt.u64.u32 	%rd2, %r9;
	mov.u32 	%r10, %tid.x;
	cvt.u64.u32 	%rd3, %r10;
	shl.b32 	%r11, %r7, 7;
	mov.u32 	%r12, _ZZ25optimizedMaxPlusMulKernelIfEvPKT_S2_PS0_mmmE8mat1Tile;
	add.s32 	%r1, %r12, %r11;
	shl.b32 	%r13, %r10, 2;
	add.s32 	%r2, %r1, %r13;
	mul.lo.s64 	%rd4, %rd18, %rd1;
	mov.u32 	%r14, %ctaid.x;
	mad.lo.s32 	%r15, %r14, %r9, %r10;
	cvt.u64.u32 	%rd5, %r15;
	mov.u32 	%r16, _ZZ25optimizedMaxPlusMulKernelIfEvPKT_S2_PS0_mmmE8mat2Tile;
	add.s32 	%r4, %r16, %r13;
	add.s32 	%r3, %r4, %r11;
	cvta.to.global.u64 	%rd6, %rd34;
	cvta.to.global.u64 	%rd7, %rd35;
	mov.f32 	%f146, 0f00000000;
	mov.b64 	%rd37, 0;
$L__BB0_2:
	setp.le.u64 	%p2, %rd17, %rd1;
	mad.lo.s64 	%rd21, %rd37, %rd2, %rd3;
	setp.ge.u64 	%p3, %rd21, %rd18;
	mov.f32 	%f144, 0f00000000;
	or.pred  	%p4, %p2, %p3;
	@%p4 bra 	$L__BB0_4;
	add.s64 	%rd22, %rd21, %rd4;
	shl.b64 	%rd23, %rd22, 2;
	add.s64 	%rd24, %rd6, %rd23;
	ld.global.f32 	%f144, [%rd24];
$L__BB0_4:
	setp.le.u64 	%p5, %rd19, %rd5;
	st.shared.f32 	[%r2], %f144;
	mov.u32 	%r17, %ntid.y;
	cvt.u64.u32 	%rd25, %r17;
	mov.u32 	%r18, %tid.y;
	cvt.u64.u32 	%rd26, %r18;
	mad.lo.s64 	%rd10, %rd37, %rd25, %rd26;
	setp.ge.u64 	%p6, %rd10, %rd18;
	mov.f32 	%f145, 0f00000000;
	or.pred  	%p7, %p5, %p6;
	@%p7 bra 	$L__BB0_6;
	mad.lo.s64 	%rd27, %rd10, %rd19, %rd5;
	shl.b64 	%rd28, %rd27, 2;
	add.s64 	%rd29, %rd7, %rd28;
	ld.global.f32 	%f145, [%rd29];
$L__BB0_6:
	st.shared.f32 	[%r3], %f145;
	bar.sync 	0;
	ld.shared.f32 	%f15, [%r1];
	ld.shared.f32 	%f16, [%r4];
	add.f32 	%f17, %f15, %f16;
	max.f32 	%f18, %f146, %f17;
	ld.shared.f32 	%f19, [%r1+4];
	ld.shared.f32 	%f20, [%r4+128];
	add.f32 	%f21, %f19, %f20;
	max.f32 	%f22, %f18, %f21;
	ld.shared.f32 	%f23, [%r1+8];
	ld.shared.f32 	%f24, [%r4+256];
	add.f32 	%f25, %f23, %f24;
	max.f32 	%f26, %f22, %f25;
	ld.shared.f32 	%f27, [%r1+12];
	ld.shared.f32 	%f28, [%r4+384];
	add.f32 	%f29, %f27, %f28;
	max.f32 	%f30, %f26, %f29;
	ld.shared.f32 	%f31, [%r1+16];
	ld.shared.f32 	%f32, [%r4+512];
	add.f32 	%f33, %f31, %f32;
	max.f32 	%f34, %f30, %f33;
	ld.shared.f32 	%f35, [%r1+20];
	ld.shared.f32 	%f36, [%r4+640];
	add.f32 	%f37, %f35, %f36;
	max.f32 	%f38, %f34, %f37;
	ld.shared.f32 	%f39, [%r1+24];
	ld.shared.f32 	%f40, [%r4+768];
	add.f32 	%f41, %f39, %f40;
	max.f32 	%f42, %f38, %f41;
	ld.shared.f32 	%f43, [%r1+28];
	ld.shared.f32 	%f44, [%r4+896];
	add.f32 	%f45, %f43, %f44;
	max.f32 	%f46, %f42, %f45;
	ld.shared.f32 	%f47, [%r1+32];
	ld.shared.f32 	%f48, [%r4+1024];
	add.f32 	%f49, %f47, %f48;
	max.f32 	%f50, %f46, %f49;
	ld.shared.f32 	%f51, [%r1+36];
	ld.shared.f32 	%f52, [%r4+1152];
	add.f32 	%f53, %f51, %f52;
	max.f32 	%f54, %f50, %f53;
	ld.shared.f32 	%f55, [%r1+40];
	ld.shared.f32 	%f56, [%r4+1280];
	add.f32 	%f57, %f55, %f56;
	max.f32 	%f58, %f54, %f57;
	ld.shared.f32 	%f59, [%r1+44];
	ld.shared.f32 	%f60, [%r4+1408];
	add.f32 	%f61, %f59, %f60;
	max.f32 	%f62, %f58, %f61;
	ld.shared.f32 	%f63, [%r1+48];
	ld.shared.f32 	%f64, [%r4+1536];
	add.f32 	%f65, %f63, %f64;
	max.f32 	%f66, %f62, %f65;
	ld.shared.f32 	%f67, [%r1+52];
	ld.shared.f32 	%f68, [%r4+1664];
	add.f32 	%f69, %f67, %f68;
	max.f32 	%f70, %f66, %f69;
	ld.shared.f32 	%f71, [%r1+56];
	ld.shared.f32 	%f72, [%r4+1792];
	add.f32 	%f73, %f71, %f72;
	max.f32 	%f74, %f70, %f73;
	ld.shared.f32 	%f75, [%r1+60];
	ld.shared.f32 	%f76, [%r4+1920];
	add.f32 	%f77, %f75, %f76;
	max.f32 	%f78, %f74, %f77;
	ld.shared.f32 	%f79, [%r1+64];
	ld.shared.f32 	%f80, [%r4+2048];
	add.f32 	%f81, %f79, %f80;
	max.f32 	%f82, %f78, %f81;
	ld.shared.f32 	%f83, [%r1+68];
	ld.shared.f32 	%f84, [%r4+2176];
	add.f32 	%f85, %f83, %f84;
	max.f32 	%f86, %f82, %f85;
	ld.shared.f32 	%f87, [%r1+72];
	ld.shared.f32 	%f88, [%r4+2304];
	add.f32 	%f89, %f87, %f88;
	max.f32 	%f90, %f86, %f89;
	ld.shared.f32 	%f91, [%r1+76];
	ld.shared.f32 	%f92, [%r4+2432];
	add.f32 	%f93, %f91, %f92;
	max.f32 	%f94, %f90, %f93;
	ld.shared.f32 	%f95, [%r1+80];
	ld.shared.f32 	%f96, [%r4+2560];
	add.f32 	%f97, %f95, %f96;
	max.f32 	%f98, %f94, %f97;
	ld.shared.f32 	%f99, [%r1+84];
	ld.shared.f32 	%f100, [%r4+2688];
	add.f32 	%f101, %f99, %f100;
	max.f32 	%f102, %f98, %f101;
	ld.shared.f32 	%f103, [%r1+88];
	ld.shared.f32 	%f104, [%r4+2816];
	add.f32 	%f105, %f103, %f104;
	max.f32 	%f106, %f102, %f105;
	ld.shared.f32 	%f107, [%r1+92];
	ld.shared.f32 	%f108, [%r4+2944];
	add.f32 	%f109, %f107, %f108;
	max.f32 	%f110, %f106, %f109;
	ld.shared.f32 	%f111, [%r1+96];
	ld.shared.f32 	%f112, [%r4+3072];
	add.f32 	%f113, %f111, %f112;
	max.f32 	%f114, %f110, %f113;
	ld.shared.f32 	%f115, [%r1+100];
	ld.shared.f32 	%f116, [%r4+3200];
	add.f32 	%f117, %f115, %f116;
	max.f32 	%f118, %f114, %f117;
	ld.shared.f32 	%f119, [%r1+104];
	ld.shared.f32 	%f120, [%r4+3328];
	add.f32 	%f121, %f119, %f120;
	max.f32 	%f122, %f118, %f121;
	ld.shared.f32 	%f123, [%r1+108];
	ld.shared.f32 	%f124, [%r4+3456];
	add.f32 	%f125, %f123, %f124;
	max.f32 	%f126, %f122, %f125;
	ld.shared.f32 	%f127, [%r1+112];
	ld.shared.f32 	%f128, [%r4+3584];
	add.f32 	%f129, %f127, %f128;
	max.f32 	%f130, %f126, %f129;
	ld.shared.f32 	%f131, [%r1+116];
	ld.shared.f32 	%f132, [%r4+3712];
	add.f32 	%f133, %f131, %f132;
	max.f32 	%f134, %f130, %f133;
	ld.shared.f32 	%f135, [%r1+120];
	ld.shared.f32 	%f136, [%r4+3840];
	add.f32 	%f137, %f135, %f136;
	max.f32 	%f138, %f134, %f137;
	ld.shared.f32 	%f139, [%r1+124];
	ld.shared.f32 	%f140, [%r4+3968];
	add.f32 	%f141, %f139, %f140;
	max.f32 	%f146, %f138, %f141;
	bar.sync 	0;
	add.s64 	%rd37, %rd37, 1;
	cvt.rn.f32.u64 	%f142, %rd37;
	setp.gt.f32 	%p8, %f1, %f142;
	@%p8 bra 	$L__BB0_2;
$L__BB0_7:
	mov.u32 	%r19, %ctaid.y;
	mov.u32 	%r20, %ntid.y;
	mov.u32 	%r21, %tid.y;
	mad.lo.s32 	%r22, %r19, %r20, %r21;
	cvt.u64.u32 	%rd12, %r22;
	mov.u32 	%r23, %ctaid.x;
	mov.u32 	%r24, %ntid.x;
	mov.u32 	%r25, %tid.x;
	mad.lo.s32 	%r26, %r23, %r24, %r25;
	cvt.u64.u32 	%rd13, %r26;
	setp.le.u64 	%p9, %rd17, %rd12;
	setp.le.u64 	%p10, %rd19, %rd13;
	or.pred  	%p11, %p9, %p10;
	@%p11 bra 	$L__BB0_9;
	ld.param.u64 	%rd36, [_Z25optimizedMaxPlusMulKernelIfEvPKT_S2_PS0_mmm_param_2];
	mad.lo.s64 	%rd30, %rd19, %rd12, %rd13;
	cvta.to.global.u64 	%rd31, %rd36;
	shl.b64 	%rd32, %rd30, 2;
	add.s64 	%rd33, %rd31, %rd32;
	st.global.f32 	[%rd33], %f146;
$L__BB0_9:
	ret;

}
	// .globl	_Z9mm_kernelIfEvPKT_S2_PS0_mmm
.visible .entry _Z9mm_kernelIfEvPKT_S2_PS0_mmm(
	.param .u64 .ptr .align 1 _Z9mm_kernelIfEvPKT_S2_PS0_mmm_param_0,
	.param .u64 .ptr .align 1 _Z9mm_kernelIfEvPKT_S2_PS0_mmm_param_1,
	.param .u64 .ptr .align 1 _Z9mm_kernelIfEvPKT_S2_PS0_mmm_param_2,
	.param .u64 _Z9mm_kernelIfEvPKT_S2_PS0_mmm_param_3,
	.param .u64 _Z9mm_kernelIfEvPKT_S2_PS0_mmm_param_4,
	.param .u64 _Z9mm_kernelIfEvPKT_S2_PS0_mmm_param_5
)
{
	.reg .pred 	%p<13>;
	.reg .b32 	%r<9>;
	.reg .b32 	%f<68>;
	.reg .b64 	%rd<77>;

	ld.param.u64 	%rd26, [_Z9mm_kernelIfEvPKT_S2_PS0_mmm_param_0];
	ld.param.u64 	%rd27, [_Z9mm_kernelIfEvPKT_S2_PS0_mmm_param_1];
	ld.param.u64 	%rd28, [_Z9mm_kernelIfEvPKT_S2_PS0_mmm_param_3];
	ld.param.u64 	%rd24, [_Z9mm_kernelIfEvPKT_S2_PS0_mmm_param_4];
	ld.param.u64 	%rd25, [_Z9mm_kernelIfEvPKT_S2_PS0_mmm_param_5];
	cvta.to.global.u64 	%rd1, %rd27;
	cvta.to.global.u64 	%rd2, %rd26;
	mov.u32 	%r1, %ctaid.y;
	mov.u32 	%r2, %ntid.y;
	mov.u32 	%r3, %tid.y;
	mad.lo.s32 	%r4, %r1, %r2, %r3;
	cvt.u64.u32 	%rd3, %r4;
	mov.u32 	%r5, %ctaid.x;
	mov.u32 	%r6, %ntid.x;
	mov.u32 	%r7, %tid.x;
	mad.lo.s32 	%r8, %r5, %r6, %r7;
	cvt.u64.u32 	%rd4, %r8;
	setp.le.u64 	%p1, %rd28, %rd3;
	setp.le.u64 	%p2, %rd25, %rd4;
	or.pred  	%p3, %p1, %p2;
	@%p3 bra 	$L__BB1_14;
	setp.eq.s64 	%p4, %rd24, 0;
	mov.f32 	%f67, 0f00000000;
	@%p4 bra 	$L__BB1_13;
	mul.lo.s64 	%rd5, %rd24, %rd3;
	and.b64  	%rd6, %rd24, 7;
	setp.lt.u64 	%p5, %rd24, 8;
	mov.f32 	%f67, 0f00000000;
	mov.b64 	%rd75, 0;
	@%p5 bra 	$L__BB1_5;
	and.b64  	%rd75, %rd24, -8;
	shl.b64 	%rd30, %rd4, 2;
	add.s64 	%rd72, %rd1, %rd30;
	shl.b64 	%rd9, %rd25, 5;
	shl.b64 	%rd31, %rd5, 2;
	add.s64 	%rd32, %rd31, %rd2;
	add.s64 	%rd71, %rd32, 16;
	mov.f32 	%f67, 0f00000000;
	mov.u64 	%rd73, %rd75;
$L__BB1_4:
	.pragma "nounroll";
	ld.global.f32 	%f17, [%rd71+-16];
	ld.global.f32 	%f18, [%rd72];
	fma.rn.f32 	%f19, %f17, %f18, %f67;
	ld.global.f32 	%f20, [%rd71+-12];
	shl.b64 	%rd33, %rd25, 2;
	add.s64 	%rd34, %rd72, %rd33;
	ld.global.f32 	%f21, [%rd34];
	fma.rn.f32 	%f22, %f20, %f21, %f19;
	ld.global.f32 	%f23, [%rd71+-8];
	add.s64 	%rd35, %rd34, %rd33;
	ld.global.f32 	%f24, [%rd35];
	fma.rn.f32 	%f25, %f23, %f24, %f22;
	ld.global.f32 	%f26, [%rd71+-4];
	add.s64 	%rd36, %rd35, %rd33;
	ld.global.f32 	%f27, [%rd36];
	fma.rn.f32 	%f28, %f26, %f27, %f25;
	ld.global.f32 	%f29, [%rd71];
	add.s64 	%rd37, %rd36, %rd33;
	ld.global.f32 	%f30, [%rd37];
	fma.rn.f32 	%f31, %f29, %f30, %f28;
	ld.global.f32 	%f32, [%rd71+4];
	add.s64 	%rd38, %rd37, %rd33;
	ld.global.f32 	%f33, [%rd38];
	fma.rn.f32 	%f34, %f32, %f33, %f31;
	ld.global.f32 	%f35, [%rd71+8];
	add.s64 	%rd39, %rd38, %rd33;
	ld.global.f32 	%f36, [%rd39];
	fma.rn.f32 	%f37, %f35, %f36, %f34;
	ld.global.f32 	%f38, [%rd71+12];
	add.s64 	%rd40, %rd39, %rd33;
	ld.global.f32 	%f39, [%rd40];
	fma.rn.f32 	%f67, %f38, %f39, %f37;
	add.s64 	%rd73, %rd73, -8;
	add.s64 	%rd72, %rd72, %rd9;
	add.s64 	%rd71, %rd71, 32;
	setp.ne.s64 	%p6, %rd73, 0;
	@%p6 bra 	$L__BB1_4;
$L__BB1_5:
	setp.eq.s64 	%p7, %rd6, 0;
	@%p7 bra 	$L__BB1_13;
	and.b64  	%rd18, %rd24, 3;
	setp.lt.u64 	%p8, %rd6, 4;
	@%p8 bra 	$L__BB1_8;
	add.s64 	%rd41, %rd75, %rd5;
	shl.b64 	%rd42, %rd41, 2;
	add.s64 	%rd43, %rd2, %rd42;
	ld.global.f32 	%f41, [%rd43];
	mad.lo.s64 	%rd44, %rd75, %rd25, %rd4;
	shl.b64 	%rd45, %rd44, 2;
	add.s64 	%rd46, %rd1, %rd45;
	ld.global.f32 	%f42, [%rd46];
	fma.rn.f32 	%f43, %f41, %f42, %f67;
	ld.global.f32 	%f44, [%rd43+4];
	shl.b64 	%rd47, %rd25, 2;
	add.s64 	%rd48, %rd46, %rd47;
	ld.global.f32 	%f45, [%rd48];
	fma.rn.f32 	%f46, %f44, %f45, %f43;
	ld.global.f32 	%f47, [%rd43+8];
	add.s64 	%rd49, %rd48, %rd47;
	ld.global.f32 	%f48, [%rd49];
	fma.rn.f32 	%f49, %f47, %f48, %f46;
	ld.global.f32 	%f50, [%rd43+12];
	add.s64 	%rd50, %rd49, %rd47;
	ld.global.f32 	%f51, [%rd50];
	fma.rn.f32 	%f67, %f50, %f51, %f49;
	add.s64 	%rd75, %rd75, 4;
$L__BB1_8:
	setp.eq.s64 	%p9, %rd18, 0;
	@%p9 bra 	$L__BB1_13;
	setp.eq.s64 	%p10, %rd18, 1;
	@%p10 bra 	$L__BB1_11;
	add.s64 	%rd51, %rd75, %rd5;
	shl.b64 	%rd52, %rd51, 2;
	add.s64 	%rd53, %rd2, %rd52;
	ld.global.f32 	%f53, [%rd53];
	mad.lo.s64 	%rd54, %rd75, %rd25, %rd4;
	shl.b64 	%rd55, %rd54, 2;
	add.s64 	%rd56, %rd1, %rd55;
	ld.global.f32 	%f54, [%rd56];
	fma.rn.f32 	%f55, %f53, %f54, %f67;
	ld.global.f32 	%f56, [%rd53+4];
	shl.b64 	%rd57, %rd25, 2;
	add.s64 	%rd58, %rd56, %rd57;
	ld.global.f32 	%f57, [%rd58];
	fma.rn.f32 	%f67, %f56, %f57, %f55;
	add.s64 	%rd75, %rd75, 2;
$L__BB1_11:
	and.b64  	%rd59, %rd24, 1;
	setp.eq.b64 	%p11, %rd59, 1;
	not.pred 	%p12, %p11;
	@%p12 bra 	$L__BB1_13;
	add.s64 	%rd60, %rd75, %rd5;
	shl.b64 	%rd61, %rd60, 2;
	add.s64 	%rd62, %rd2, %rd61;
	ld.global.f32 	%f58, [%rd62];
	mad.lo.s64 	%rd63, %rd75, %rd25, %rd4;
	shl.b64 	%rd64, %rd63, 2;
	add.s64 	%rd65, %rd1, %rd64;
	ld.global.f32 	%f59, [%rd65];
	fma.rn.f32 	%f67, %f58, %f59, %f67;
$L__BB1_13:
	ld.param.u64 	%rd70, [_Z9mm_kernelIfEvPKT_S2_PS0_mmm_param_2];
	mad.lo.s64 	%rd66, %rd25, %rd3, %rd4;
	cvta.to.global.u64 	%rd67, %rd70;
	shl.b64 	%rd68, %rd66, 2;
	add.s64 	%rd69, %rd67, %rd68;
	st.global.f32 	[%rd69], %f67;
$L__BB1_14:
	ret;

}
	// .globl	_Z19mm_kernel_optimizedIfEvPKT_S2_PS0_mmm
.visible .entry _Z19mm_kernel_optimizedIfEvPKT_S2_PS0_mmm(
	.param .u64 .ptr .align 1 _Z19mm_kernel_optimizedIfEvPKT_S2_PS0_mmm_param_0,
	.param .u64 .ptr .align 1 _Z19mm_kernel_optimizedIfEvPKT_S2_PS0_mmm_param_1,
	.param .u64 .ptr .align 1 _Z19mm_kernel_optimizedIfEvPKT_S2_PS0_mmm_param_2,
	.param .u64 _Z19mm_kernel_optimizedIfEvPKT_S2_PS0_mmm_param_3,
	.param .u64 _Z19mm_kernel_optimizedIfEvPKT_S2_PS0_mmm_param_4,
	.param .u64 _Z19mm_kernel_optimizedIfEvPKT_S2_PS0_mmm_param_5
)
{
	.reg .pred 	%p<12>;
	.reg .b32 	%r<27>;
	.reg .b32 	%f<115>;
	.reg .b64 	%rd<38>;
	// demoted variable
	.shared .align 4 .b8 _ZZ19mm_kernel_optimizedIfEvPKT_S2_PS0_mmmE10mat_1_tile[4096];
	// demoted variable
	.shared .align 4 .b8 _ZZ19mm_kernel_optimizedIfEvPKT_S2_PS0_mmmE10mat_2_tile[4096];
	ld.param.u64 	%rd17, [_Z19mm_kernel_optimizedIfEvPKT_S2_PS0_mmm_param_3];
	ld.param.u64 	%rd18, [_Z19mm_kernel_optimizedIfEvPKT_S2_PS0_mmm_param_4];
	ld.param.u64 	%rd19, [_Z19mm_kernel_optimizedIfEvPKT_S2_PS0_mmm_param_5];
	cvt.rn.f32.u64 	%f10, %rd18;
	mul.f32 	%f11, %f10, 0f3D000000;
	cvt.rpi.f32.f32 	%f1, %f11;
	setp.leu.f32 	%p1, %f1, 0f00000000;
	mov.f32 	%f114, 0f00000000;
	@%p1 bra 	$L__BB2_7;
	ld.param.u64 	%rd35, [_Z19mm_kernel_optimizedIfEvPKT_S2_PS0_mmm_param_1];
	ld.param.u64 	%rd34, [_Z19mm_kernel_optimizedIfEvPKT_S2_PS0_mmm_param_0];
	mov.u32 	%r5, %ctaid.y;
	mov.u32 	%r6, %ntid.y;
	mov.u32 	%r7, %tid.y;
	mad.lo.s32 	%r8, %r5, %r6, %r7;
	cvt.u64.u32 	%rd1, %r8;
	mov.u32 	%r9, %ntid.x;
	cvt.u64.u32 	%rd2, %r9;
	mov.u32 	%r10, %tid.x;
	cvt.u64.u32 	%rd3, %r10;
	shl.b32 	%r11, %r7, 7;
	mov.u32 	%r12, _ZZ19mm_kernel_optimizedIfEvPKT_S2_PS0_mmmE10mat_1_tile;
	add.s32 	%r1, %r12, %r11;
	shl.b32 	%r13, %r10, 2;
	add.s32 	%r2, %r1, %r13;
	mul.lo.s64 	%rd4, %rd18, %rd1;
	mov.u32 	%r14, %ctaid.x;
	mad.lo.s32 	%r15, %r14, %r9, %r10;
	cvt.u64.u32 	%rd5, %r15;
	mov.u32 	%r16, _ZZ19mm_kernel_optimizedIfEvPKT_S2_PS0_mmmE10mat_2_tile;
	add.s32 	%r4, %r16, %r13;
	add.s32 	%r3, %r4, %r11;
	cvta.to.global.u64 	%rd6, %rd34;
	cvta.to.global.u64 	%rd7, %rd35;
	mov.f32 	%f114, 0f00000000;
	mov.b64 	%rd37, 0;
$L__BB2_2:
	setp.le.u64 	%p2, %rd17, %rd1;
	mad.lo.s64 	%rd21, %rd37, %rd2, %rd3;
	setp.ge.u64 	%p3, %rd21, %rd18;
	mov.f32 	%f112, 0f00000000;
	or.pred  	%p4, %p2, %p3;
	@%p4 bra 	$L__BB2_4;
	add.s64 	%rd22, %rd21, %rd4;
	shl.b64 	%rd23, %rd22, 2;
	add.s64 	%rd24, %rd6, %rd23;
	ld.global.f32 	%f112, [%rd24];
$L__BB2_4:
	setp.le.u64 	%p5, %rd19, %rd5;
	st.shared.f32 	[%r2], %f112;
	mov.u32 	%r17, %ntid.y;
	cvt.u64.u32 	%rd25, %r17;
	mov.u32 	%r18, %tid.y;
	cvt.u64.u32 	%rd26, %r18;
	mad.lo.s64 	%rd10, %rd37, %rd25, %rd26;
	setp.ge.u64 	%p6, %rd10, %rd18;
	mov.f32 	%f113, 0f00000000;
	or.pred  	%p7, %p5, %p6;
	@%p7 bra 	$L__BB2_6;
	mad.lo.s64 	%rd27, %rd10, %rd19, %rd5;
	shl.b64 	%rd28, %rd27, 2;
	add.s64 	%rd29, %rd7, %rd28;
	ld.global.f32 	%f113, [%rd29];
$L__BB2_6:
	st.shared.f32 	[%r3], %f113;
	bar.sync 	0;
	ld.shared.f32 	%f15, [%r1];
	ld.shared.f32 	%f16, [%r4];
	fma.rn.f32 	%f17, %f15, %f16, %f114;
	ld.shared.f32 	%f18, [%r1+4];
	ld.shared.f32 	%f19, [%r4+128];
	fma.rn.f32 	%f20, %f18, %f19, %f17;
	ld.shared.f32 	%f21, [%r1+8];
	ld.shared.f32 	%f22, [%r4+256];
	fma.rn.f32 	%f23, %f21, %f22, %f20;
	ld.shared.f32 	%f24, [%r1+12];
	ld.shared.f32 	%f25, [%r4+384];
	fma.rn.f32 	%f26, %f24, %f25, %f23;
	ld.shared.f32 	%f27, [%r1+16];
	ld.shared.f32 	%f28, [%r4+512];
	fma.rn.f32 	%f29, %f27, %f28, %f26;
	ld.shared.f32 	%f30, [%r1+20];
	ld.shared.f32 	%f31, [%r4+640];
	fma.rn.f32 	%f32, %f30, %f31, %f29;
	ld.shared.f32 	%f33, [%r1+24];
	ld.shared.f32 	%f34, [%r4+768];
	fma.rn.f32 	%f35, %f33, %f34, %f32;
	ld.shared.f32 	%f36, [%r1+28];
	ld.shared.f32 	%f37, [%r4+896];
	fma.rn.f32 	%f38, %f36, %f37, %f35;
	ld.shared.f32 	%f39, [%r1+32];
	ld.shared.f32 	%f40, [%r4+1024];
	fma.rn.f32 	%f41, %f39, %f40, %f38;
	ld.shared.f32 	%f42, [%r1+36];
	ld.shared.f32 	%f43, [%r4+1152];
	fma.rn.f32 	%f44, %f42, %f43, %f41;
	ld.shared.f32 	%f45, [%r1+40];
	ld.shared.f32 	%f46, [%r4+1280];
	fma.rn.f32 	%f47, %f45, %f46, %f44;
	ld.shared.f32 	%f48, [%r1+44];
	ld.shared.f32 	%f49, [%r4+1408];
	fma.rn.f32 	%f50, %f48, %f49, %f47;
	ld.shared.f32 	%f51, [%r1+48];
	ld.shared.f32 	%f52, [%r4+1536];
	fma.rn.f32 	%f53, %f51, %f52, %f50;
	ld.shared.f32 	%f54, [%r1+52];
	ld.shared.f32 	%f55, [%r4+1664];
	fma.rn.f32 	%f56, %f54, %f55, %f53;
	ld.shared.f32 	%f57, [%r1+56];
	ld.shared.f32 	%f58, [%r4+1792];
	fma.rn.f32 	%f59, %f57, %f58, %f56;
	ld.shared.f32 	%f60, [%r1+60];
	ld.shared.f32 	%f61, [%r4+1920];
	fma.rn.f32 	%f62, %f60, %f61, %f59;
	ld.shared.f32 	%f63, [%r1+64];
	ld.shared.f32 	%f64, [%r4+2048];
	fma.rn.f32 	%f65, %f63, %f64, %f62;
	ld.shared.f32 	%f66, [%r1+68];
	ld.shared.f32 	%f67, [%r4+2176];
	fma.rn.f32 	%f68, %f66, %f67, %f65;
	ld.shared.f32 	%f69, [%r1+72];
	ld.shared.f32 	%f70, [%r4+2304];
	fma.rn.f32 	%f71, %f69, %f70, %f68;
	ld.shared.f32 	%f72, [%r1+76];
	ld.shared.f32 	%f73, [%r4+2432];
	fma.rn.f32 	%f74, %f72, %f73, %f71;
	ld.shared.f32 	%f75, [%r1+80];
	ld.shared.f32 	%f76, [%r4+2560];
	fma.rn.f32 	%f77, %f75, %f76, %f74;
	ld.shared.f32 	%f78, [%r1+84];
	ld.shared.f32 	%f79, [%r4+2688];
	fma.rn.f32 	%f80, %f78, %f79, %f77;
	ld.shared.f32 	%f81, [%r1+88];
	ld.shared.f32 	%f82, [%r4+2816];
	fma.rn.f32 	%f83, %f81, %f82, %f80;
	ld.shared.f32 	%f84, [%r1+92];
	ld.shared.f32 	%f85, [%r4+2944];
	fma.rn.f32 	%f86, %f84, %f85, %f83;
	ld.shared.f32 	%f87, [%r1+96];
	ld.shared.f32 	%f88, [%r4+3072];
	fma.rn.f32 	%f89, %f87, %f88, %f86;
	ld.shared.f32 	%f90, [%r1+100];
	ld.shared.f32 	%f91, [%r4+3200];
	fma.rn.f32 	%f92, %f90, %f91, %f89;
	ld.shared.f32 	%f93, [%r1+104];
	ld.shared.f32 	%f94, [%r4+3328];
	fma.rn.f32 	%f95, %f93, %f94, %f92;
	ld.shared.f32 	%f96, [%r1+108];
	ld.shared.f32 	%f97, [%r4+3456];
	fma.rn.f32 	%f98, %f96, %f97, %f95;
	ld.shared.f32 	%f99, [%r1+112];
	ld.shared.f32 	%f100, [%r4+3584];
	fma.rn.f32 	%f101, %f99, %f100, %f98;
	ld.shared.f32 	%f102, [%r1+116];
	ld.shared.f32 	%f103, [%r4+3712];
	fma.rn.f32 	%f104, %f102, %f103, %f101;
	ld.shared.f32 	%f105, [%r1+120];
	ld.shared.f32 	%f106, [%r4+3840];
	fma.rn.f32 	%f107, %f105, %f106, %f104;
	ld.shared.f32 	%f108, [%r1+124];
	ld.shared.f32 	%f109, [%r4+3968];
	fma.rn.f32 	%f114, %f108, %f109, %f107;
	bar.sync 	0;
	add.s64 	%rd37, %rd37, 1;
	cvt.rn.f32.u64 	%f110, %rd37;
	setp.gt.f32 	%p8, %f1, %f110;
	@%p8 bra 	$L__BB2_2;
$L__BB2_7:
	mov.u32 	%r19, %ctaid.y;
	mov.u32 	%r20, %ntid.y;
	mov.u32 	%r21, %tid.y;
	mad.lo.s32 	%r22, %r19, %r20, %r21;
	cvt.u64.u32 	%rd12, %r22;
	mov.u32 	%r23, %ctaid.x;
	mov.u32 	%r24, %ntid.x;
	mov.u32 	%r25, %tid.x;
	mad.lo.s32 	%r26, %r23, %r24, %r25;
	cvt.u64.u32 	%rd13, %r26;
	setp.le.u64 	%p9, %rd17, %rd12;
	setp.le.u64 	%p10, %rd19, %rd13;
	or.pred  	%p11, %p9, %p10;
	@%p11 bra 	$L__BB2_9;
	ld.param.u64 	%rd36, [_Z19mm_kernel_optimizedIfEvPKT_S2_PS0_mmm_param_2];
	mad.lo.s64 	%rd30, %rd19, %rd12, %rd13;
	cvta.to.global.u64 	%rd31, %rd36;
	shl.b64 	%rd32, %rd30, 2;
	add.s64 	%rd33, %rd31, %rd32;
	st.global.f32 	[%rd33], %f114;
$L__BB2_9:
	ret;

}
	// .globl	_Z4copyIfEvPT_PKS0_
.visible .entry _Z4copyIfEvPT_PKS0_(
	.param .u64 .ptr .align 1 _Z4copyIfEvPT_PKS0__param_0,
	.param .u64 .ptr .align 1 _Z4copyIfEvPT_PKS0__param_1
)
{
	.reg .b32 	%r<18>;
	.reg .b32 	%f<5>;
	.reg .b64 	%rd<17>;

	ld.param.u64 	%rd1, [_Z4copyIfEvPT_PKS0__param_0];
	ld.param.u64 	%rd2, [_Z4copyIfEvPT_PKS0__param_1];
	mov.u32 	%r1, %ctaid.x;
	shl.b32 	%r2, %r1, 5;
	mov.u32 	%r3, %tid.x;
	add.s32 	%r4, %r2, %r3;
	mov.u32 	%r5, %ctaid.y;
	shl.b32 	%r6, %r5, 5;
	mov.u32 	%r7, %tid.y;
	add.s32 	%r8, %r6, %r7;
	mov.u32 	%r9, %nctaid.x;
	cvta.to.global.u64 	%rd3, %rd2;
	cvta.to.global.u64 	%rd4, %rd1;
	mul.lo.s32 	%r10, %r9, %r8;
	shl.b32 	%r11, %r10, 5;
	add.s32 	%r12, %r4, %r11;
	mul.wide.s32 	%rd5, %r12, 4;
	add.s64 	%rd6, %rd3, %rd5;
	ld.global.f32 	%f1, [%rd6];
	add.s64 	%rd7, %rd4, %rd5;
	st.global.f32 	[%rd7], %f1;
	shl.b32 	%r13, %r9, 8;
	add.s32 	%r14, %r12, %r13;
	mul.wide.s32 	%rd8, %r14, 4;
	add.s64 	%rd9, %rd3, %rd8;
	ld.global.f32 	%f2, [%rd9];
	add.s64 	%rd10, %rd4, %rd8;
	st.global.f32 	[%rd10], %f2;
	shl.b32 	%r15, %r9, 9;
	add.s32 	%r16, %r12, %r15;
	mul.wide.s32 	%rd11, %r16, 4;
	add.s64 	%rd12, %rd3, %rd11;
	ld.global.f32 	%f3, [%rd12];
	add.s64 	%rd13, %rd4, %rd11;
	st.global.f32 	[%rd13], %f3;
	add.s32 	%r17, %r16, %r13;
	mul.wide.s32 	%rd14, %r17, 4;
	add.s64 	%rd15, %rd3, %rd14;
	ld.global.f32 	%f4, [%rd15];
	add.s64 	%rd16, %rd4, %rd14;
	st.global.f32 	[%rd16], %f4;
	ret;

}


// ===== COMPILED SASS (sm_100) =====

	.target	sm_100

	.elftype	@"ET_EXEC"


//--------------------- .note.nv.tkinfo           --------------------------
	.section	.note.nv.tkinfo,"",@"SHT_NOTE"
	.sectionflags	@"SHF_NOTE_NV_TKINFO"
	.tkinfo
        /*0018*/ 	.word	0x00000002
        /*0030*/ 	.string	""
        /*0030*/ 	.string	"ptxas"
        /*0030*/ 	.string	"Cuda compilation tools, release 13.0, V13.0.88"
        /*0030*/ 	.string	"Build cuda_13.0.r13.0/compiler.36424714_0"
        /*0030*/ 	.string	"-arch sm_100 -m 64 "



//--------------------- .note.nv.cuinfo           --------------------------
	.section	.note.nv.cuinfo,"",@"SHT_NOTE"
	.sectionflags	@"SHF_NOTE_NV_CUINFO"
        /*0018*/ 	.short	0x0002
        /*001a*/ 	.short	0x0064
        /*001c*/ 	.short	0x0082
	.zero		2


//--------------------- .nv.info                  --------------------------
	.section	.nv.info,"",@"SHT_CUDA_INFO"
	.align	4


	//----- nvinfo : EIATTR_REGCOUNT
	.align		4
        /*0000*/ 	.byte	0x04, 0x2f
        /*0002*/ 	.short	(.L_1 - .L_0)
	.align		4
.L_0:
        /*0004*/ 	.word	index@(_Z25optimizedMaxPlusMulKernelIfEvPKT_S2_PS0_mmm)
        /*0008*/ 	.word	0x0000001f


	//----- nvinfo : EIATTR_FRAME_SIZE
	.align		4
.L_1:
        /*000c*/ 	.byte	0x04, 0x11
        /*000e*/ 	.short	(.L_3 - .L_2)
	.align		4
.L_2:
        /*0010*/ 	.word	index@(_Z25optimizedMaxPlusMulKernelIfEvPKT_S2_PS0_mmm)
        /*0014*/ 	.word	0x00000000


	//----- nvinfo : EIATTR_REGCOUNT
	.align		4
.L_3:
        /*0018*/ 	.byte	0x04, 0x2f
        /*001a*/ 	.short	(.L_5 - .L_4)
	.align		4
.L_4:
        /*001c*/ 	.word	index@(_Z9mm_kernelIfEvPKT_S2_PS0_mmm)
        /*0020*/ 	.word	0x00000020


	//----- nvinfo : EIATTR_FRAME_SIZE
	.align		4
.L_5:
        /*0024*/ 	.byte	0x04, 0x11
        /*0026*/ 	.short	(.L_7 - .L_6)
	.align		4
.L_6:
        /*0028*/ 	.word	index@(_Z9mm_kernelIfEvPKT_S2_PS0_mmm)
        /*002c*/ 	.word	0x00000000


	//----- nvinfo : EIATTR_REGCOUNT
	.align		4
.L_7:
        /*0030*/ 	.byte	0x04, 0x2f
        /*0032*/ 	.short	(.L_9 - .L_8)
	.align		4
.L_8:
        /*0034*/ 	.word	index@(_Z19mm_kernel_optimizedIfEvPKT_S2_PS0_mmm)
        /*0038*/ 	.word	0x00000020


	//----- nvinfo : EIATTR_FRAME_SIZE
	.align		4
.L_9:
        /*003c*/ 	.byte	0x04, 0x11
        /*003e*/ 	.short	(.L_11 - .L_10)
	.align		4
.L_10:
        /*0040*/ 	.word	index@(_Z19mm_kernel_optimizedIfEvPKT_S2_PS0_mmm)
        /*0044*/ 	.word	0x00000000


	//----- nvinfo : EIATTR_REGCOUNT
	.align		4
.L_11:
        /*0048*/ 	.byte	0x04, 0x2f
        /*004a*/ 	.short	(.L_13 - .L_12)
	.align		4
.L_12:
        /*004c*/ 	.word	index@(_Z4copyIfEvPT_PKS0_)
        /*0050*/ 	.word	0x00000018


	//----- nvinfo : EIATTR_FRAME_SIZE
	.align		4
.L_13:
        /*0054*/ 	.byte	0x04, 0x11
        /*0056*/ 	.short	(.L_15 - .L_14)
	.align		4
.L_14:
        /*0058*/ 	.word	index@(_Z4copyIfEvPT_PKS0_)
        /*005c*/ 	.word	0x00000000


	//----- nvinfo : EIATTR_MIN_STACK_SIZE
	.align		4
.L_15:
        /*0060*/ 	.byte	0x04, 0x12
        /*0062*/ 	.short	(.L_17 - .L_16)
	.align		4
.L_16:
        /*0064*/ 	.word	index@(_Z4copyIfEvPT_PKS0_)
        /*0068*/ 	.word	0x00000000


	//----- nvinfo : EIATTR_MIN_STACK_SIZE
	.align		4
.L_17:
        /*006c*/ 	.byte	0x04, 0x12
        /*006e*/ 	.short	(.L_19 - .L_18)
	.align		4
.L_18:
        /*0070*/ 	.word	index@(_Z19mm_kernel_optimizedIfEvPKT_S2_PS0_mmm)
        /*0074*/ 	.word	0x00000000


	//----- nvinfo : EIATTR_MIN_STACK_SIZE
	.align		4
.L_19:
        /*0078*/ 	.byte	0x04, 0x12
        /*007a*/ 	.short	(.L_21 - .L_20)
	.align		4
.L_20:
        /*007c*/ 	.word	index@(_Z9mm_kernelIfEvPKT_S2_PS0_mmm)
        /*0080*/ 	.word	0x00000000


	//----- nvinfo : EIATTR_MIN_STACK_SIZE
	.align		4
.L_21:
        /*0084*/ 	.byte	0x04, 0x12
        /*0086*/ 	.short	(.L_23 - .L_22)
	.align		4
.L_22:
        /*0088*/ 	.word	index@(_Z25optimizedMaxPlusMulKernelIfEvPKT_S2_PS0_mmm)
        /*008c*/ 	.word	0x00000000
.L_23:


//--------------------- .nv.compat                --------------------------
	.section	.nv.compat,"",@"SHT_CUDA_COMPAT_INFO"
	.align	4
        /*0000*/ 	.byte	0x02, 0x09, 0x00, 0x00, 0x02, 0x02, 0x01, 0x00, 0x02, 0x05, 0x05, 0x00, 0x03, 0x07, 0x01, 0x01
        /*0010*/ 	.byte	0x02, 0x03, 0x00, 0x00, 0x02, 0x06, 0x01, 0x00, 0x04, 0x0b, 0x08, 0x00, 0x09, 0x00, 0x00, 0x00
        /*0020*/ 	.byte	0x00, 0x00, 0x00, 0x00


//--------------------- .nv.info._Z4copyIfEvPT_PKS0_ --------------------------
	.section	.nv.info._Z4copyIfEvPT_PKS0_,"",@"SHT_CUDA_INFO"
	.sectionflags	@""
	.align	4


	//----- nvinfo : EIATTR_CUDA_API_VERSION
	.align		4
        /*0000*/ 	.byte	0x04, 0x37
        /*0002*/ 	.short	(.L_25 - .L_24)
.L_24:
        /*0004*/ 	.word	0x00000082


	//----- nvinfo : EIATTR_KPARAM_INFO
	.align		4
.L_25:
        /*0008*/ 	.byte	0x04, 0x17
        /*000a*/ 	.short	(.L_27 - .L_26)
.L_26:
        /*000c*/ 	.word	0x00000000
        /*0010*/ 	.short	0x0001
        /*0012*/ 	.short	0x0008
        /*0014*/ 	.byte	0x00, 0xf5, 0x21, 0x00


	//----- nvinfo : EIATTR_KPARAM_INFO
	.align		4
.L_27:
        /*0018*/ 	.byte	0x04, 0x17
        /*001a*/ 	.short	(.L_29 - .L_28)
.L_28:
        /*001c*/ 	.word	0x00000000
        /*0020*/ 	.short	0x0000
        /*0022*/ 	.short	0x0000
        /*0024*/ 	.byte	0x00, 0xf5, 0x21, 0x00


	//----- nvinfo : EIATTR_SPARSE_MMA_MASK
	.align		4
.L_29:
        /*0028*/ 	.byte	0x03, 0x50
        /*002a*/ 	.short	0x0000


	//----- nvinfo : EIATTR_MAXREG_COUNT
	.align		4
        /*002c*/ 	.byte	0x03, 0x1b
        /*002e*/ 	.short	0x00ff


	//----- nvinfo : EIATTR_MERCURY_ISA_VERSION
	.align		4
        /*0030*/ 	.byte	0x03, 0x5f
        /*0032*/ 	.short	0x0101


	//----- nvinfo : EIATTR_VRC_CTA_INIT_COUNT
	.align		4
        /*0034*/ 	.byte	0x02, 0x4a
	.zero		1
	.zero		1


	//----- nvinfo : EIATTR_EXIT_INSTR_OFFSETS
	.align		4
        /*0038*/ 	.byte	0x04, 0x1c
        /*003a*/ 	.short	(.L_31 - .L_30)


	//   ....[0]....
.L_30:
        /*003c*/ 	.word	0x00000200


	//----- nvinfo : EIATTR_CBANK_PARAM_SIZE
	.align		4
.L_31:
        /*0040*/ 	.byte	0x03, 0x19
        /*0042*/ 	.short	0x0010


	//----- nvinfo : EIATTR_PARAM_CBANK
	.align		4
        /*0044*/ 	.byte	0x04, 0x0a
        /*0046*/ 	.short	(.L_33 - .L_32)
	.align		4
.L_32:
        /*0048*/ 	.word	index@(.nv.constant0._Z4copyIfEvPT_PKS0_)
        /*004c*/ 	.short	0x0380
        /*004e*/ 	.short	0x0010


	//----- nvinfo : EIATTR_SW_WAR
	.align		4
.L_33:
        /*0050*/ 	.byte	0x04, 0x36
        /*0052*/ 	.short	(.L_35 - .L_34)
.L_34:
        /*0054*/ 	.word	0x00000008
.L_35:


//--------------------- .nv.info._Z19mm_kernel_optimizedIfEvPKT_S2_PS0_mmm --------------------------
	.section	.nv.info._Z19mm_kernel_optimizedIfEvPKT_S2_PS0_mmm,"",@"SHT_CUDA_INFO"
	.sectionflags	@""
	.align	4


	//----- nvinfo : EIATTR_CUDA_API_VERSION
	.align		4
        /*0000*/ 	.byte	0x04, 0x37
        /*0002*/ 	.short	(.L_37 - .L_36)
.L_36:
        /*0004*/ 	.word	0x00000082


	//----- nvinfo : EIATTR_KPARAM_INFO
	.align		4
.L_37:
        /*0008*/ 	.byte	0x04, 0x17
        /*000a*/ 	.short	(.L_39 - .L_38)
.L_38:
        /*000c*/ 	.word	0x00000000
        /*0010*/ 	.short	0x0005
        /*0012*/ 	.short	0x0028
        /*0014*/ 	.byte	0x00, 0xf0, 0x21, 0x00


	//----- nvinfo : EIATTR_KPARAM_INFO
	.align		4
.L_39:
        /*0018*/ 	.byte	0x04, 0x17
        /*001a*/ 	.short	(.L_41 - .L_40)
.L_40:
        /*001c*/ 	.word	0x00000000
        /*0020*/ 	.short	0x0004
        /*0022*/ 	.short	0x0020
        /*0024*/ 	.byte	0x00, 0xf0, 0x21, 0x00


	//----- nvinfo : EIATTR_KPARAM_INFO
	.align		4
.L_41:
        /*0028*/ 	.byte	0x04, 0x17
        /*002a*/ 	.short	(.L_43 - .L_42)
.L_42:
        /*002c*/ 	.word	0x00000000
        /*0030*/ 	.short	0x0003
        /*0032*/ 	.short	0x0018
        /*0034*/ 	.byte	0x00, 0xf0, 0x21, 0x00


	//----- nvinfo : EIATTR_KPARAM_INFO
	.align		4
.L_43:
        /*0038*/ 	.byte	0x04, 0x17
        /*003a*/ 	.short	(.L_45 - .L_44)
.L_44:
        /*003c*/ 	.word	0x00000000
        /*0040*/ 	.short	0x0002
        /*0042*/ 	.short	0x0010
        /*0044*/ 	.byte	0x00, 0xf5, 0x21, 0x00


	//----- nvinfo : EIATTR_KPARAM_INFO
	.align		4
.L_45:
        /*0048*/ 	.byte	0x04, 0x17
        /*004a*/ 	.short	(.L_47 - .L_46)
.L_46:
        /*004c*/ 	.word	0x00000000
        /*0050*/ 	.short	0x0001
        /*0052*/ 	.short	0x0008
        /*0054*/ 	.byte	0x00, 0xf5, 0x21, 0x00


	//----- nvinfo : EIATTR_KPARAM_INFO
	.align		4
.L_47:
        /*0058*/ 	.byte	0x04, 0x17
        /*005a*/ 	.short	(.L_49 - .L_48)
.L_48:
        /*005c*/ 	.word	0x00000000
        /*0060*/ 	.short	0x0000
        /*0062*/ 	.short	0x0000
        /*0064*/ 	.byte	0x00, 0xf5, 0x21, 0x00


	//----- nvinfo : EIATTR_SPARSE_MMA_MASK
	.align		4
.L_49:
        /*0068*/ 	.byte	0x03, 0x50
        /*006a*/ 	.short	0x0000


	//----- nvinfo : EIATTR_MAXREG_COUNT
	.align		4
        /*006c*/ 	.byte	0x03, 0x1b
        /*006e*/ 	.short	0x00ff


	//----- nvinfo : EIATTR_NUM_BARRIERS
	.align		4
        /*0070*/ 	.byte	0x02, 0x4c
        /*0072*/ 	.byte	0x01
	.zero		1


	//----- nvinfo : EIATTR_MERCURY_ISA_VERSION
	.align		4
        /*0074*/ 	.byte	0x03, 0x5f
        /*0076*/ 	.short	0x0101


	//----- nvinfo : EIATTR_VRC_CTA_INIT_COUNT
	.align		4
        /*0078*/ 	.byte	0x02, 0x4a
	.zero		1
	.zero		1


	//----- nvinfo : EIATTR_EXIT_INSTR_OFFSETS
	.align		4
        /*007c*/ 	.byte	0x04, 0x1c
        /*007e*/ 	.short	(.L_51 - .L_50)


	//   ....[0]....
.L_50:
        /*0080*/ 	.word	0x00000a60


	//   ....[1]....
        /*0084*/ 	.word	0x00000ae0


	//----- nvinfo : EIATTR_CBANK_PARAM_SIZE
	.align		4
.L_51:
        /*0088*/ 	.byte	0x03, 0x19
        /*008a*/ 	.short	0x0030


	//----- nvinfo : EIATTR_PARAM_CBANK
	.align		4
        /*008c*/ 	.byte	0x04, 0x0a
        /*008e*/ 	.short	(.L_53 - .L_52)
	.align		4
.L_52:
        /*0090*/ 	.word	index@(.nv.constant0._Z19mm_kernel_optimizedIfEvPKT_S2_PS0_mmm)
        /*0094*/ 	.short	0x0380
        /*0096*/ 	.short	0x0030


	//----- nvinfo : EIATTR_SW_WAR
	.align		4
.L_53:
        /*0098*/ 	.byte	0x04, 0x36
        /*009a*/ 	.short	(.L_55 - .L_54)
.L_54:
        /*009c*/ 	.word	0x00000008
.L_55:


//--------------------- .nv.info._Z9mm_kernelIfEvPKT_S2_PS0_mmm --------------------------
	.section	.nv.info._Z9mm_kernelIfEvPKT_S2_PS0_mmm,"",@"SHT_CUDA_INFO"
	.sectionflags	@""
	.align	4


	//----- nvinfo : EIATTR_CUDA_API_VERSION
	.align		4
        /*0000*/ 	.byte	0x04, 0x37
        /*0002*/ 	.short	(.L_57 - .L_56)
.L_56:
        /*0004*/ 	.word	0x00000082


	//----- nvinfo : EIATTR_KPARAM_INFO
	.align		4
.L_57:
        /*0008*/ 	.byte	0x04, 0x17
        /*000a*/ 	.short	(.L_59 - .L_58)
.L_58:
        /*000c*/ 	.word	0x00000000
        /*0010*/ 	.short	0x0005
        /*0012*/ 	.short	0x0028
        /*0014*/ 	.byte	0x00, 0xf0, 0x21, 0x00


	//----- nvinfo : EIATTR_KPARAM_INFO
	.align		4
.L_59:
        /*0018*/ 	.byte	0x04, 0x17
        /*001a*/ 	.short	(.L_61 - .L_60)
.L_60:
        /*001c*/ 	.word	0x00000000
        /*0020*/ 	.short	0x0004
        /*0022*/ 	.short	0x0020
        /*0024*/ 	.byte	0x00, 0xf0, 0x21, 0x00


	//----- nvinfo : EIATTR_KPARAM_INFO
	.align		4
.L_61:
        /*0028*/ 	.byte	0x04, 0x17
        /*002a*/ 	.short	(.L_63 - .L_62)
.L_62:
        /*002c*/ 	.word	0x00000000
        /*0030*/ 	.short	0x0003
        /*0032*/ 	.short	0x0018
        /*0034*/ 	.byte	0x00, 0xf0, 0x21, 0x00


	//----- nvinfo : EIATTR_KPARAM_INFO
	.align		4
.L_63:
        /*0038*/ 	.byte	0x04, 0x17
        /*003a*/ 	.short	(.L_65 - .L_64)
.L_64:
        /*003c*/ 	.word	0x00000000
        /*0040*/ 	.short	0x0002
        /*0042*/ 	.short	0x0010
        /*0044*/ 	.byte	0x00, 0xf5, 0x21, 0x00


	//----- nvinfo : EIATTR_KPARAM_INFO
	.align		4
.L_65:
        /*0048*/ 	.byte	0x04, 0x17
        /*004a*/ 	.short	(.L_67 - .L_66)
.L_66:
        /*004c*/ 	.word	0x00000000
        /*0050*/ 	.short	0x0001
        /*0052*/ 	.short	0x0008
        /*0054*/ 	.byte	0x00, 0xf5, 0x21, 0x00


	//----- nvinfo : EIATTR_KPARAM_INFO
	.align		4
.L_67:
        /*0058*/ 	.byte	0x04, 0x17
        /*005a*/ 	.short	(.L_69 - .L_68)
.L_68:
        /*005c*/ 	.word	0x00000000
        /*0060*/ 	.short	0x0000
        /*0062*/ 	.short	0x0000
        /*0064*/ 	.byte	0x00, 0xf5, 0x21, 0x00


	//----- nvinfo : EIATTR_SPARSE_MMA_MASK
	.align		4
.L_69:
        /*0068*/ 	.byte	0x03, 0x50
        /*006a*/ 	.short	0x0000


	//----- nvinfo : EIATTR_MAXREG_COUNT
	.align		4
        /*006c*/ 	.byte	0x03, 0x1b
        /*006e*/ 	.short	0x00ff


	//----- nvinfo : EIATTR_MERCURY_ISA_VERSION
	.align		4
        /*0070*/ 	.byte	0x03, 0x5f
        /*0072*/ 	.short	0x0101


	//----- nvinfo : EIATTR_VRC_CTA_INIT_COUNT
	.align		4
        /*0074*/ 	.byte	0x02, 0x4a
	.zero		1
	.zero		1


	//----- nvinfo : EIATTR_EXIT_INSTR_OFFSETS
	.align		4
        /*0078*/ 	.byte	0x04, 0x1c
        /*007a*/ 	.short	(.L_71 - .L_70)


	//   ....[0]....
.L_70:
        /*007c*/ 	.word	0x000000f0


	//   ....[1]....
        /*0080*/ 	.word	0x00000c30


	//----- nvinfo : EIATTR_CBANK_PARAM_SIZE
	.align		4
.L_71:
        /*0084*/ 	.byte	0x03, 0x19
        /*0086*/ 	.short	0x0030


	//----- nvinfo : EIATTR_PARAM_CBANK
	.align		4
        /*0088*/ 	.byte	0x04, 0x0a
        /*008a*/ 	.short	(.L_73 - .L_72)
	.align		4
.L_72:
        /*008c*/ 	.word	index@(.nv.constant0._Z9mm_kernelIfEvPKT_S2_PS0_mmm)
        /*0090*/ 	.short	0x0380
        /*0092*/ 	.short	0x0030


	//----- nvinfo : EIATTR_SW_WAR
	.align		4
.L_73:
        /*0094*/ 	.byte	0x04, 0x36
        /*0096*/ 	.short	(.L_75 - .L_74)
.L_74:
        /*0098*/ 	.word	0x00000008
.L_75:


//--------------------- .nv.info._Z25optimizedMaxPlusMulKernelIfEvPKT_S2_PS0_mmm --------------------------
	.section	.nv.info._Z25optimizedMaxPlusMulKernelIfEvPKT_S2_PS0_mmm,"",@"SHT_CUDA_INFO"
	.sectionflags	@""
	.align	4


	//----- nvinfo : EIATTR_CUDA_API_VERSION
	.align		4
        /*0000*/ 	.byte	0x04, 0x37
        /*0002*/ 	.short	(.L_77 - .L_76)
.L_76:
        /*0004*/ 	.word	0x00000082


	//----- nvinfo : EIATTR_KPARAM_INFO
	.align		4
.L_77:
        /*0008*/ 	.byte	0x04, 0x17
        /*000a*/ 	.short	(.L_79 - .L_78)
.L_78:
        /*000c*/ 	.word	0x00000000
        /*0010*/ 	.short	0x0005
        /*0012*/ 	.short	0x0028
        /*0014*/ 	.byte	0x00, 0xf0, 0x21, 0x00


	//----- nvinfo : EIATTR_KPARAM_INFO
	.align		4
.L_79:
        /*0018*/ 	.byte	0x04, 0x17
        /*001a*/ 	.short	(.L_81 - .L_80)
.L_80:
        /*001c*/ 	.word	0x00000000
        /*0020*/ 	.short	0x0004
        /*0022*/ 	.short	0x0020
        /*0024*/ 	.byte	0x00, 0xf0, 0x21, 0x00


	//----- nvinfo : EIATTR_KPARAM_INFO
	.align		4
.L_81:
        /*0028*/ 	.byte	0x04, 0x17
        /*002a*/ 	.short	(.L_83 - .L_82)
.L_82:
        /*002c*/ 	.word	0x00000000
        /*0030*/ 	.short	0x0003
        /*0032*/ 	.short	0x0018
        /*0034*/ 	.byte	0x00, 0xf0, 0x21, 0x00


	//----- nvinfo : EIATTR_KPARAM_INFO
	.align		4
.L_83:
        /*0038*/ 	.byte	0x04, 0x17
        /*003a*/ 	.short	(.L_85 - .L_84)
.L_84:
        /*003c*/ 	.word	0x00000000
        /*0040*/ 	.short	0x0002
        /*0042*/ 	.short	0x0010
        /*0044*/ 	.byte	0x00, 0xf5, 0x21, 0x00


	//----- nvinfo : EIATTR_KPARAM_INFO
	.align		4
.L_85:
        /*0048*/ 	.byte	0x04, 0x17
        /*004a*/ 	.short	(.L_87 - .L_86)
.L_86:
        /*004c*/ 	.word	0x00000000
        /*0050*/ 	.short	0x0001
        /*0052*/ 	.short	0x0008
        /*0054*/ 	.byte	0x00, 0xf5, 0x21, 0x00


	//----- nvinfo : EIATTR_KPARAM_INFO
	.align		4
.L_87:
        /*0058*/ 	.byte	0x04, 0x17
        /*005a*/ 	.short	(.L_89 - .L_88)
.L_88:
        /*005c*/ 	.word	0x00000000
        /*0060*/ 	.short	0x0000
        /*0062*/ 	.short	0x0000
        /*0064*/ 	.byte	0x00, 0xf5, 0x21, 0x00


	//----- nvinfo : EIATTR_SPARSE_MMA_MASK
	.align		4
.L_89:
        /*0068*/ 	.byte	0x03, 0x50
        /*006a*/ 	.short	0x0000


	//----- nvinfo : EIATTR_MAXREG_COUNT
	.align		4
        /*006c*/ 	.byte	0x03, 0x1b
        /*006e*/ 	.short	0x00ff


	//----- nvinfo : EIATTR_NUM_BARRIERS
	.align		4
        /*0070*/ 	.byte	0x02, 0x4c
        /*0072*/ 	.byte	0x01
	.zero		1


	//----- nvinfo : EIATTR_MERCURY_ISA_VERSION
	.align		4
        /*0074*/ 	.byte	0x03, 0x5f
        /*0076*/ 	.short	0x0101


	//----- nvinfo : EIATTR_VRC_CTA_INIT_COUNT
	.align		4
        /*0078*/ 	.byte	0x02, 0x4a
	.zero		1
	.zero		1


	//----- nvinfo : EIATTR_EXIT_INSTR_OFFSETS
	.align		4
        /*007c*/ 	.byte	0x04, 0x1c
        /*007e*/ 	.short	(.L_91 - .L_90)


	//   ....[0]....
.L_90:
        /*0080*/ 	.word	0x00000b60


	//   ....[1]....
        /*0084*/ 	.word	0x00000be0


	//----- nvinfo : EIATTR_CBANK_PARAM_SIZE
	.align		4
.L_91:
        /*0088*/ 	.byte	0x03, 0x19
        /*008a*/ 	.short	0x0030


	//----- nvinfo : EIATTR_PARAM_CBANK
	.align		4
        /*008c*/ 	.byte	0x04, 0x0a
        /*008e*/ 	.short	(.L_93 - .L_92)
	.align		4
.L_92:
        /*0090*/ 	.word	index@(.nv.constant0._Z25optimizedMaxPlusMulKernelIfEvPKT_S2_PS0_mmm)
        /*0094*/ 	.short	0x0380
        /*0096*/ 	.short	0x0030


	//----- nvinfo : EIATTR_SW_WAR
	.align		4
.L_93:
        /*0098*/ 	.byte	0x04, 0x36
        /*009a*/ 	.short	(.L_95 - .L_94)
.L_94:
        /*009c*/ 	.word	0x00000008
.L_95:


//--------------------- .nv.callgraph             --------------------------
	.section	.nv.callgraph,"",@"SHT_CUDA_CALLGRAPH"
	.align	4
	.sectionentsize	8
	.align		4
        /*0000*/ 	.word	0x00000000
	.align		4
        /*0004*/ 	.word	0xffffffff
	.align		4
        /*0008*/ 	.word	0x00000000
	.align		4
        /*000c*/ 	.word	0xfffffffe
	.align		4
        /*0010*/ 	.word	0x00000000
	.align		4
        /*0014*/ 	.word	0xfffffffd
	.align		4
        /*0018*/ 	.word	0x00000000
	.align		4
        /*001c*/ 	.word	0xfffffffc


//--------------------- .text._Z4copyIfEvPT_PKS0_ --------------------------
	.section	.text._Z4copyIfEvPT_PKS0_,"ax",@progbits
	.align	128
        .global         _Z4copyIfEvPT_PKS0_
        .type           _Z4copyIfEvPT_PKS0_,@function
        .size           _Z4copyIfEvPT_PKS0_,(.L_x_13 - _Z4copyIfEvPT_PKS0_)
        .other          _Z4copyIfEvPT_PKS0_,@"STO_CUDA_ENTRY STV_DEFAULT"
_Z4copyIfEvPT_PKS0_:
.text._Z4copyIfEvPT_PKS0_:
[----:B------:R-:W-:Y:S01]  /*0000*/  LDC R1, c[0x0][0x37c] ;  /* 0x0000df00ff017b82 */ /* 0x000fe20000000800 */
[----:B------:R-:W0:Y:S07]  /*0010*/  S2R R0, SR_CTAID.Y ;  /* 0x0000000000007919 */ /* 0x000e2e0000002600 */
[----:B------:R-:W1:Y:S01]  /*0020*/  LDC R16, c[0x0][0x370] ;  /* 0x0000dc00ff107b82 */ /* 0x000e620000000800 */
[----:B------:R-:W2:Y:S01]  /*0030*/  LDCU.64 UR4, c[0x0][0x358] ;  /* 0x00006b00ff0477ac */ /* 0x000ea20008000a00 */
[----:B------:R-:W0:Y:S01]  /*0040*/  S2R R5, SR_TID.Y ;  /* 0x0000000000057919 */ /* 0x000e220000002200 */
[----:B------:R-:W3:Y:S05]  /*0050*/  S2R R4, SR_CTAID.X ;  /* 0x0000000000047919 */ /* 0x000eea0000002500 */
[----:B------:R-:W4:Y:S01]  /*0060*/  LDC.64 R2, c[0x0][0x388] ;  /* 0x0000e200ff027b82 */ /* 0x000f220000000a00 */
[----:B------:R-:W3:Y:S01]  /*0070*/  S2R R7, SR_TID.X ;  /* 0x0000000000077919 */ /* 0x000ee20000002100 */
[----:B0-----:R-:W-:-:S05]  /*0080*/  LEA R0, R0, R5, 0x5 ;  /* 0x0000000500007211 */ /* 0x001fca00078e28ff */
[----:B-1----:R-:W-:Y:S01]  /*0090*/  IMAD R5, R0, R16, RZ ;  /* 0x0000001000057224 */ /* 0x002fe200078e02ff */
[----:B---3--:R-:W-:-:S04]  /*00a0*/  LEA R0, R4, R7, 0x5 ;  /* 0x0000000704007211 */ /* 0x008fc800078e28ff */
[----:B------:R-:W-:Y:S02]  /*00b0*/  LEA R13, R5, R0, 0x5 ;  /* 0x00000000050d7211 */ /* 0x000fe400078e28ff */
[----:B------:R-:W0:Y:S03]  /*00c0*/  LDC.64 R4, c[0x0][0x380] ;  /* 0x0000e000ff047b82 */ /* 0x000e260000000a00 */
[----:B----4-:R-:W-:-:S05]  /*00d0*/  IMAD.WIDE R6, R13, 0x4, R2 ;  /* 0x000000040d067825 */ /* 0x010fca00078e0202 */
[----:B--2---:R-:W2:Y:S01]  /*00e0*/  LDG.E R17, desc[UR4][R6.64] ;  /* 0x0000000406117981 */ /* 0x004ea2000c1e1900 */
[----:B------:R-:W-:-:S05]  /*00f0*/  LEA R15, R16, R13, 0x8 ;  /* 0x0000000d100f7211 */ /* 0x000fca00078e40ff */
[----:B------:R-:W-:-:S04]  /*0100*/  IMAD.WIDE R10, R15, 0x4, R2 ;  /* 0x000000040f0a7825 */ /* 0x000fc800078e0202 */
[----:B0-----:R-:W-:-:S05]  /*0110*/  IMAD.WIDE R8, R13, 0x4, R4 ;  /* 0x000000040d087825 */ /* 0x001fca00078e0204 */
[----:B--2---:R-:W-:Y:S04]  /*0120*/  STG.E desc[UR4][R8.64], R17 ;  /* 0x0000001108007986 */ /* 0x004fe8000c101904 */
[----:B------:R-:W2:Y:S01]  /*0130*/  LDG.E R11, desc[UR4][R10.64] ;  /* 0x000000040a0b7981 */ /* 0x000ea2000c1e1900 */
[----:B------:R-:W-:Y:S01]  /*0140*/  LEA R19, R16, R13, 0x9 ;  /* 0x0000000d10137211 */ /* 0x000fe200078e48ff */
[----:B------:R-:W-:-:S04]  /*0150*/  IMAD.WIDE R12, R15, 0x4, R4 ;  /* 0x000000040f0c7825 */ /* 0x000fc800078e0204 */
[C---:B------:R-:W-:Y:S01]  /*0160*/  IMAD.WIDE R14, R19.reuse, 0x4, R2 ;  /* 0x00000004130e7825 */ /* 0x040fe200078e0202 */
[----:B------:R-:W-:Y:S01]  /*0170*/  LEA R21, R16, R19, 0x8 ;  /* 0x0000001310157211 */ /* 0x000fe200078e40ff */
[----:B--2---:R-:W-:Y:S04]  /*0180*/  STG.E desc[UR4][R12.64], R11 ;  /* 0x0000000b0c007986 */ /* 0x004fe8000c101904 */
[----:B------:R-:W2:Y:S01]  /*0190*/  LDG.E R15, desc[UR4][R14.64] ;  /* 0x000000040e0f7981 */ /* 0x000ea2000c1e1900 */
[----:B------:R-:W-:-:S04]  /*01a0*/  IMAD.WIDE R6, R19, 0x4, R4 ;  /* 0x0000000413067825 */ /* 0x000fc800078e0204 */
[C---:B------:R-:W-:Y:S01]  /*01b0*/  IMAD.WIDE R2, R21.reuse, 0x4, R2 ;  /* 0x0000000415027825 */ /* 0x040fe200078e0202 */
[----:B--2---:R-:W-:Y:S05]  /*01c0*/  STG.E desc[UR4][R6.64], R15 ;  /* 0x0000000f06007986 */ /* 0x004fea000c101904 */
[----:B------:R-:W2:Y:S01]  /*01d0*/  LDG.E R3, desc[UR4][R2.64] ;  /* 0x0000000402037981 */ /* 0x000ea2000c1e1900 */
[----:B------:R-:W-:-:S05]  /*01e0*/  IMAD.WIDE R4, R21, 0x4, R4 ;  /* 0x0000000415047825 */ /* 0x000fca00078e0204 */
[----:B--2---:R-:W-:Y:S01]  /*01f0*/  STG.E desc[UR4][R4.64], R3 ;  /* 0x0000000304007986 */ /* 0x004fe2000c101904 */
[----:B------:R-:W-:Y:S05]  /*0200*/  EXIT ;  /* 0x000000000000794d */ /* 0x000fea0003800000 */
.L_x_0:
[----:B------:R-:W-:-:S00]  /*0210*/  BRA `(.L_x_0) ;  /* 0xfffffffc00fc7947 */ /* 0x000fc0000383ffff */
[----:B------:R-:W-:-:S00]  /*0220*/  NOP ;  /* 0x0000000000007918 */ /* 0x000fc00000000000 */
        /* <DEDUP_REMOVED lines=13> */
.L_x_13:


//--------------------- .text._Z19mm_kernel_optimizedIfEvPKT_S2_PS0_mmm --------------------------
	.section	.text._Z19mm_kernel_optimizedIfEvPKT_S2_PS0_mmm,"ax",@progbits
	.align	128
        .global         _Z19mm_kernel_optimizedIfEvPKT_S2_PS0_mmm
        .type           _Z19mm_kernel_optimizedIfEvPKT_S2_PS0_mmm,@function
        .size           _Z19mm_kernel_optimizedIfEvPKT_S2_PS0_mmm,(.L_x_14 - _Z19mm_kernel_optimizedIfEvPKT_S2_PS0_mmm)
        .other          _Z19mm_kernel_optimizedIfEvPKT_S2_PS0_mmm,@"STO_CUDA_ENTRY STV_DEFAULT"
_Z19mm_kernel_optimizedIfEvPKT_S2_PS0_mmm:
.text._Z19mm_kernel_optimizedIfEvPKT_S2_PS0_mmm:
[----:B------:R-:W-:Y:S01]  /*0000*/  LDC R1, c[0x0][0x37c] ;  /* 0x0000df00ff017b82 */ /* 0x000fe20000000800 */
[----:B------:R-:W0:Y:S01]  /*0010*/  LDCU.64 UR4, c[0x0][0x3a0] ;  /* 0x00007400ff0477ac */ /* 0x000e220008000a00 */
[----:B------:R-:W-:Y:S01]  /*0020*/  HFMA2 R23, -RZ, RZ, 0, 0 ;  /* 0x00000000ff177431 */ /* 0x000fe200000001ff */
[----:B------:R-:W1:Y:S01]  /*0030*/  LDCU.64 UR8, c[0x0][0x358] ;  /* 0x00006b00ff0877ac */ /* 0x000e620008000a00 */
[----:B0-----:R-:W0:Y:S02]  /*0040*/  I2F.U64 R0, UR4 ;  /* 0x0000000400007d12 */ /* 0x001e240008301000 */
[----:B0-----:R-:W-:Y:S02]  /*0050*/  FMUL R19, R0, 0.03125 ;  /* 0x3d00000000137820 */ /* 0x001fe40000400000 */
[----:B------:R-:W0:Y:S04]  /*0060*/  S2R R0, SR_TID.X ;  /* 0x0000000000007919 */ /* 0x000e280000002100 */
[----:B------:R-:W2:Y:S02]  /*0070*/  FRND.CEIL R19, R19 ;  /* 0x0000001300137307 */ /* 0x000ea40000209000 */
[----:B--2---:R-:W-:-:S13]  /*0080*/  FSETP.GT.AND P0, PT, R19, RZ, PT ;  /* 0x000000ff1300720b */ /* 0x004fda0003f04000 */
[----:B01----:R-:W-:Y:S05]  /*0090*/  @!P0 BRA `(.L_x_1) ;  /* 0x00000008003c8947 */ /* 0x003fea0003800000 */
[----:B------:R-:W0:Y:S01]  /*00a0*/  S2R R5, SR_TID.Y ;  /* 0x0000000000057919 */ /* 0x000e220000002200 */
[----:B------:R-:W1:Y:S01]  /*00b0*/  S2UR UR6, SR_CgaCtaId ;  /* 0x00000000000679c3 */ /* 0x000e620000008800 */
[----:B------:R-:W-:Y:S01]  /*00c0*/  UMOV UR4, 0x400 ;  /* 0x0000040000047882 */ /* 0x000fe20000000000 */
[----:B------:R-:W-:Y:S01]  /*00d0*/  MOV R23, RZ ;  /* 0x000000ff00177202 */ /* 0x000fe20000000f00 */
[----:B------:R-:W2:Y:S01]  /*00e0*/  S2R R2, SR_TID.X ;  /* 0x0000000000027919 */ /* 0x000ea20000002100 */
[----:B------:R-:W-:Y:S01]  /*00f0*/  UIADD3 UR5, UPT, UPT, UR4, 0x1000, URZ ;  /* 0x0000100004057890 */ /* 0x000fe2000fffe0ff */
[----:B------:R-:W-:Y:S01]  /*0100*/  MOV R4, RZ ;  /* 0x000000ff00047202 */ /* 0x000fe20000000f00 */
[----:B------:R-:W3:Y:S01]  /*0110*/  LDCU.64 UR14, c[0x0][0x398] ;  /* 0x00007300ff0e77ac */ /* 0x000ee20008000a00 */
[----:B------:R-:W4:Y:S01]  /*0120*/  S2R R7, SR_CTAID.X ;  /* 0x0000000000077919 */ /* 0x000f220000002500 */
[----:B------:R-:W5:Y:S01]  /*0130*/  S2UR UR7, SR_CTAID.Y ;  /* 0x00000000000779c3 */ /* 0x000f620000002600 */
[----:B------:R-:W-:Y:S01]  /*0140*/  MOV R3, RZ ;  /* 0x000000ff00037202 */ /* 0x000fe20000000f00 */
[----:B------:R-:W0:Y:S01]  /*0150*/  LDCU.64 UR16, c[0x0][0x3a8] ;  /* 0x00007500ff1077ac */ /* 0x000e220008000a00 */
[----:B------:R-:W0:Y:S05]  /*0160*/  LDCU.64 UR12, c[0x0][0x3a0] ;  /* 0x00007400ff0c77ac */ /* 0x000e2a0008000a00 */
[----:B------:R-:W5:Y:S01]  /*0170*/  LDC R18, c[0x0][0x364] ;  /* 0x0000d900ff127b82 */ /* 0x000f620000000800 */
[----:B------:R-:W4:Y:S01]  /*0180*/  LDCU UR10, c[0x0][0x360] ;  /* 0x00006c00ff0a77ac */ /* 0x000f220008000800 */
[----:B-1----:R-:W-:-:S02]  /*0190*/  ULEA UR4, UR6, UR4, 0x18 ;  /* 0x0000000406047291 */ /* 0x002fc4000f8ec0ff */
[----:B------:R-:W-:-:S04]  /*01a0*/  ULEA UR5, UR6, UR5, 0x18 ;  /* 0x0000000506057291 */ /* 0x000fc8000f8ec0ff */
[----:B0-----:R-:W-:Y:S02]  /*01b0*/  LEA R17, R5, UR4, 0x7 ;  /* 0x0000000405117c11 */ /* 0x001fe4000f8e38ff */
[C---:B--2---:R-:W-:Y:S01]  /*01c0*/  LEA R6, R2.reuse, UR5, 0x2 ;  /* 0x0000000502067c11 */ /* 0x044fe2000f8e10ff */
[----:B----4-:R-:W-:Y:S01]  /*01d0*/  IMAD R16, R7, UR10, R2 ;  /* 0x0000000a07107c24 */ /* 0x010fe2000f8e0202 */
[----:B------:R-:W-:Y:S01]  /*01e0*/  LEA R7, R2, R17, 0x2 ;  /* 0x0000001102077211 */ /* 0x000fe200078e10ff */
[----:B-----5:R-:W-:Y:S01]  /*01f0*/  IMAD R18, R18, UR7, R5 ;  /* 0x0000000712127c24 */ /* 0x020fe2000f8e0205 */
[----:B---3--:R-:W-:-:S07]  /*0200*/  LEA R5, R5, R6, 0x7 ;  /* 0x0000000605057211 */ /* 0x008fce00078e38ff */
.L_x_2:
[----:B------:R-:W0:Y:S01]  /*0210*/  S2R R20, SR_TID.Y ;  /* 0x0000000000147919 */ /* 0x000e220000002200 */
[----:B------:R-:W1:Y:S01]  /*0220*/  LDCU UR4, c[0x0][0x364] ;  /* 0x00006c80ff0477ac */ /* 0x000e620008000800 */
[----:B------:R-:W-:Y:S01]  /*0230*/  HFMA2 R9, -RZ, RZ, 0, 0 ;  /* 0x00000000ff097431 */ /* 0x000fe200000001ff */
[----:B------:R-:W-:Y:S01]  /*0240*/  MOV R8, R2 ;  /* 0x0000000200087202 */ /* 0x000fe20000000f00 */
[----:B------:R-:W-:Y:S01]  /*0250*/  IMAD R11, R3, UR10, RZ ;  /* 0x0000000a030b7c24 */ /* 0x000fe2000f8e02ff */
[----:B------:R-:W-:Y:S01]  /*0260*/  MOV R21, RZ ;  /* 0x000000ff00157202 */ /* 0x000fe20000000f00 */
[----:B------:R-:W-:Y:S01]  /*0270*/  HFMA2 R24, -RZ, RZ, 0, 0 ;  /* 0x00000000ff187431 */ /* 0x000fe200000001ff */
[----:B------:R-:W-:Y:S02]  /*0280*/  ISETP.GE.U32.AND P0, PT, R18, UR14, PT ;  /* 0x0000000e12007c0c */ /* 0x000fe4000bf06070 */
[----:B------:R-:W-:Y:S02]  /*0290*/  ISETP.GE.U32.AND P2, PT, R16, UR16, PT ;  /* 0x0000001010007c0c */ /* 0x000fe4000bf46070 */
[----:B------:R-:W-:Y:S01]  /*02a0*/  MOV R26, RZ ;  /* 0x000000ff001a7202 */ /* 0x000fe20000000f00 */
[----:B------:R-:W-:-:S05]  /*02b0*/  IMAD.WIDE.U32 R12, R4, UR10, R8 ;  /* 0x0000000a040c7c25 */ /* 0x000fca000f8e0008 */
[----:B------:R-:W-:Y:S01]  /*02c0*/  IADD3 R13, PT, PT, R13, R11, RZ ;  /* 0x0000000b0d0d7210 */ /* 0x000fe20007ffe0ff */
[----:B-1----:R-:W-:Y:S01]  /*02d0*/  IMAD R9, R3, UR4, RZ ;  /* 0x0000000403097c24 */ /* 0x002fe2000f8e02ff */
[----:B------:R-:W-:-:S04]  /*02e0*/  ISETP.GE.U32.AND P1, PT, R12, UR12, PT ;  /* 0x0000000c0c007c0c */ /* 0x000fc8000bf26070 */
[----:B------:R-:W-:-:S04]  /*02f0*/  ISETP.GE.U32.AND.EX P1, PT, R13, UR13, PT, P1 ;  /* 0x0000000d0d007c0c */ /* 0x000fc8000bf26110 */
[----:B------:R-:W-:Y:S01]  /*0300*/  ISETP.GE.U32.OR.EX P0, PT, RZ, UR15, P1, P0 ;  /* 0x0000000fff007c0c */ /* 0x000fe20008f06500 */
[----:B0-----:R-:W-:-:S05]  /*0310*/  IMAD.WIDE.U32 R20, R4, UR4, R20 ;  /* 0x0000000404147c25 */ /* 0x001fca000f8e0014 */
[----:B------:R-:W-:Y:S02]  /*0320*/  IADD3 R21, PT, PT, R21, R9, RZ ;  /* 0x0000000915157210 */ /* 0x000fe40007ffe0ff */
[----:B------:R-:W-:-:S05]  /*0330*/  ISETP.GE.U32.AND P3, PT, R20, UR12, PT ;  /* 0x0000000c14007c0c */ /* 0x000fca000bf66070 */
[----:B------:R-:W0:Y:S01]  /*0340*/  @!P0 LDC.64 R8, c[0x0][0x380] ;  /* 0x0000e000ff088b82 */ /* 0x000e220000000a00 */
[----:B------:R-:W-:Y:S01]  /*0350*/  @!P0 IMAD.WIDE.U32 R14, R18, UR12, R12 ;  /* 0x0000000c120e8c25 */ /* 0x000fe2000f8e000c */
[----:B------:R-:W-:-:S03]  /*0360*/  ISETP.GE.U32.AND.EX P3, PT, R21, UR13, PT, P3 ;  /* 0x0000000d15007c0c */ /* 0x000fc6000bf66130 */
[----:B------:R-:W-:Y:S01]  /*0370*/  @!P0 IMAD R15, R18, UR13, R15 ;  /* 0x0000000d120f8c24 */ /* 0x000fe2000f8e020f */
[----:B------:R-:W-:-:S13]  /*0380*/  ISETP.GE.U32.OR.EX P2, PT, RZ, UR17, P3, P2 ;  /* 0x00000011ff007c0c */ /* 0x000fda0009f46520 */
[----:B------:R-:W1:Y:S01]  /*0390*/  @!P2 LDC.64 R10, c[0x0][0x388] ;  /* 0x0000e200ff0aab82 */ /* 0x000e620000000a00 */
[----:B------:R-:W-:Y:S01]  /*03a0*/  @!P2 MOV R12, R16 ;  /* 0x00000010000ca202 */ /* 0x000fe20000000f00 */
[----:B------:R-:W-:Y:S01]  /*03b0*/  @!P2 IMAD R21, R21, UR16, RZ ;  /* 0x000000101515ac24 */ /* 0x000fe2000f8e02ff */
[----:B------:R-:W-:Y:S02]  /*03c0*/  @!P2 MOV R13, RZ ;  /* 0x000000ff000da202 */ /* 0x000fe40000000f00 */
[----:B0-----:R-:W-:Y:S01]  /*03d0*/  @!P0 LEA R8, P1, R14, R8, 0x2 ;  /* 0x000000080e088211 */ /* 0x001fe200078210ff */
[C---:B------:R-:W-:Y:S02]  /*03e0*/  @!P2 IMAD R21, R20.reuse, UR17, R21 ;  /* 0x000000111415ac24 */ /* 0x040fe4000f8e0215 */
[----:B------:R-:W-:Y:S01]  /*03f0*/  @!P2 IMAD.WIDE.U32 R12, R20, UR16, R12 ;  /* 0x00000010140cac25 */ /* 0x000fe2000f8e000c */
[----:B------:R-:W-:-:S04]  /*0400*/  @!P0 LEA.HI.X R9, R14, R9, R15, 0x2, P1 ;  /* 0x000000090e098211 */ /* 0x000fc800008f140f */
[----:B------:R-:W-:Y:S01]  /*0410*/  @!P2 IADD3 R13, PT, PT, R13, R21, RZ ;  /* 0x000000150d0da210 */ /* 0x000fe20007ffe0ff */
[----:B------:R-:W2:Y:S01]  /*0420*/  @!P0 LDG.E R24, desc[UR8][R8.64] ;  /* 0x0000000808188981 */ /* 0x000ea2000c1e1900 */
[----:B-1----:R-:W-:-:S04]  /*0430*/  @!P2 LEA R20, P3, R12, R10, 0x2 ;  /* 0x0000000a0c14a211 */ /* 0x002fc800078610ff */
[----:B------:R-:W-:-:S05]  /*0440*/  @!P2 LEA.HI.X R21, R12, R11, R13, 0x2, P3 ;  /* 0x0000000b0c15a211 */ /* 0x000fca00018f140d */
[----:B------:R-:W3:Y:S01]  /*0450*/  @!P2 LDG.E R26, desc[UR8][R20.64] ;  /* 0x00000008141aa981 */ /* 0x000ee2000c1e1900 */
[----:B------:R-:W-:-:S04]  /*0460*/  IADD3 R4, P0, PT, R4, 0x1, RZ ;  /* 0x0000000104047810 */ /* 0x000fc80007f1e0ff */
[----:B------:R-:W-:Y:S01]  /*0470*/  IADD3.X R3, PT, PT, RZ, R3, RZ, P0, !PT ;  /* 0x00000003ff037210 */ /* 0x000fe200007fe4ff */
[----:B--2---:R-:W-:Y:S04]  /*0480*/  STS [R7], R24 ;  /* 0x0000001807007388 */ /* 0x004fe80000000800 */
[----:B---3--:R-:W-:Y:S01]  /*0490*/  STS [R5], R26 ;  /* 0x0000001a05007388 */ /* 0x008fe20000000800 */
[----:B------:R-:W-:Y:S06]  /*04a0*/  BAR.SYNC.DEFER_BLOCKING 0x0 ;  /* 0x0000000000007b1d */ /* 0x000fec0000010000 */
[----:B------:R-:W-:Y:S04]  /*04b0*/  LDS R27, [R6] ;  /* 0x00000000061b7984 */ /* 0x000fe80000000800 */
[----:B------:R-:W0:Y:S04]  /*04c0*/  LDS.128 R12, [R17] ;  /* 0x00000000110c7984 */ /* 0x000e280000000c00 */
[----:B------:R-:W1:Y:S04]  /*04d0*/  LDS R28, [R6+0x80] ;  /* 0x00008000061c7984 */ /* 0x000e680000000800 */
[----:B------:R-:W2:Y:S04]  /*04e0*/  LDS R29, [R6+0x100] ;  /* 0x00010000061d7984 */ /* 0x000ea80000000800 */
[----:B------:R-:W3:Y:S04]  /*04f0*/  LDS R22, [R6+0x180] ;  /* 0x0001800006167984 */ /* 0x000ee80000000800 */
[----:B------:R-:W-:Y:S04]  /*0500*/  LDS R25, [R6+0x200] ;  /* 0x0002000006197984 */ /* 0x000fe80000000800 */
[----:B------:R-:W4:Y:S04]  /*0510*/  LDS.128 R8, [R17+0x10] ;  /* 0x0000100011087984 */ /* 0x000f280000000c00 */
[----:B------:R-:W5:Y:S04]  /*0520*/  LDS R20, [R6+0x280] ;  /* 0x0002800006147984 */ /* 0x000f680000000800 */
[----:B------:R-:W-:Y:S04]  /*0530*/  LDS R24, [R6+0x380] ;  /* 0x0003800006187984 */ /* 0x000fe80000000800 */
[----:B------:R-:W-:Y:S04]  /*0540*/  LDS R21, [R6+0x400] ;  /* 0x0004000006157984 */ /* 0x000fe80000000800 */
[----:B------:R-:W-:Y:S01]  /*0550*/  LDS R26, [R6+0x580] ;  /* 0x00058000061a7984 */ /* 0x000fe20000000800 */
[----:B0-----:R-:W-:-:S03]  /*0560*/  FFMA R12, R12, R27, R23 ;  /* 0x0000001b0c0c7223 */ /* 0x001fc60000000017 */
[----:B------:R-:W0:Y:S01]  /*0570*/  LDS R27, [R6+0x300] ;  /* 0x00030000061b7984 */ /* 0x000e220000000800 */
[----:B-1----:R-:W-:-:S03]  /*0580*/  FFMA R12, R28, R13, R12 ;  /* 0x0000000d1c0c7223 */ /* 0x002fc6000000000c */
[----:B------:R-:W-:Y:S01]  /*0590*/  LDS R23, [R6+0x500] ;  /* 0x0005000006177984 */ /* 0x000fe20000000800 */
[----:B--2---:R-:W-:-:S04]  /*05a0*/  FFMA R29, R29, R14, R12 ;  /* 0x0000000e1d1d7223 */ /* 0x004fc8000000000c */
[----:B---3--:R-:W-:Y:S02]  /*05b0*/  FFMA R29, R22, R15, R29 ;  /* 0x0000000f161d7223 */ /* 0x008fe4000000001d */
[----:B------:R-:W1:Y:S04]  /*05c0*/  LDS.128 R12, [R17+0x20] ;  /* 0x00002000110c7984 */ /* 0x000e680000000c00 */
[----:B------:R-:W2:Y:S01]  /*05d0*/  LDS R22, [R6+0x480] ;  /* 0x0004800006167984 */ /* 0x000ea20000000800 */
[----:B----4-:R-:W-:-:S04]  /*05e0*/  FFMA R25, R8, R25, R29 ;  /* 0x0000001908197223 */ /* 0x010fc8000000001d */
[----:B-----5:R-:W-:Y:S02]  /*05f0*/  FFMA R20, R20, R9, R25 ;  /* 0x0000000914147223 */ /* 0x020fe40000000019 */
[----:B------:R-:W-:Y:S02]  /*0600*/  LDS R25, [R6+0x600] ;  /* 0x0006000006197984 */ /* 0x000fe40000000800 */
[----:B0-----:R-:W-:Y:S02]  /*0610*/  FFMA R27, R27, R10, R20 ;  /* 0x0000000a1b1b7223 */ /* 0x001fe40000000014 */
[----:B------:R-:W-:Y:S02]  /*0620*/  LDS R20, [R6+0x680] ;  /* 0x0006800006147984 */ /* 0x000fe40000000800 */
[----:B------:R-:W-:Y:S02]  /*0630*/  FFMA R27, R24, R11, R27 ;  /* 0x0000000b181b7223 */ /* 0x000fe4000000001b */
[----:B------:R-:W0:Y:S04]  /*0640*/  LDS.128 R8, [R17+0x30] ;  /* 0x0000300011087984 */ /* 0x000e280000000c00 */
[----:B------:R-:W-:Y:S01]  /*0650*/  LDS R24, [R6+0x780] ;  /* 0x0007800006187984 */ /* 0x000fe20000000800 */
[----:B-1----:R-:W-:-:S03]  /*0660*/  FFMA R27, R12, R21, R27 ;  /* 0x000000150c1b7223 */ /* 0x002fc6000000001b */
[----:B------:R-:W1:Y:S01]  /*0670*/  LDS R21, [R6+0x700] ;  /* 0x0007000006157984 */ /* 0x000e620000000800 */
[----:B--2---:R-:W-:-:S04]  /*0680*/  FFMA R22, R22, R13, R27 ;  /* 0x0000000d16167223 */ /* 0x004fc8000000001b */
[----:B------:R-:W-:Y:S02]  /*0690*/  FFMA R23, R23, R14, R22 ;  /* 0x0000000e17177223 */ /* 0x000fe40000000016 */
[----:B------:R-:W-:Y:S02]  /*06a0*/  LDS R22, [R6+0x880] ;  /* 0x0008800006167984 */ /* 0x000fe40000000800 */
[----:B------:R-:W-:Y:S02]  /*06b0*/  FFMA R27, R26, R15, R23 ;  /* 0x0000000f1a1b7223 */ /* 0x000fe40000000017 */
[----:B------:R-:W-:Y:S04]  /*06c0*/  LDS R23, [R6+0x800] ;  /* 0x0008000006177984 */ /* 0x000fe80000000800 */
[----:B------:R-:W2:Y:S04]  /*06d0*/  LDS.128 R12, [R17+0x40] ;  /* 0x00004000110c7984 */ /* 0x000ea80000000c00 */
[----:B------:R-:W-:Y:S01]  /*06e0*/  LDS R26, [R6+0x980] ;  /* 0x00098000061a7984 */ /* 0x000fe20000000800 */
[----:B0-----:R-:W-:-:S03]  /*06f0*/  FFMA R27, R8, R25, R27 ;  /* 0x00000019081b7223 */ /* 0x001fc6000000001b */
[----:B------:R-:W0:Y:S01]  /*0700*/  LDS R25, [R6+0x900] ;  /* 0x0009000006197984 */ /* 0x000e220000000800 */
[----:B------:R-:W-:-:S04]  /*0710*/  FFMA R20, R20, R9, R27 ;  /* 0x0000000914147223 */ /* 0x000fc8000000001b */
[----:B-1----:R-:W-:Y:S02]  /*0720*/  FFMA R21, R21, R10, R20 ;  /* 0x0000000a15157223 */ /* 0x002fe40000000014 */
[----:B------:R-:W-:Y:S02]  /*0730*/  LDS R20, [R6+0xa80] ;  /* 0x000a800006147984 */ /* 0x000fe40000000800 */
[----:B------:R-:W-:Y:S02]  /*0740*/  FFMA R27, R24, R11, R21 ;  /* 0x0000000b181b7223 */ /* 0x000fe40000000015 */
[----:B------:R-:W-:Y:S04]  /*0750*/  LDS R21, [R6+0xa00] ;  /* 0x000a000006157984 */ /* 0x000fe80000000800 */
[----:B------:R-:W1:Y:S04]  /*0760*/  LDS.128 R8, [R17+0x50] ;  /* 0x0000500011087984 */ /* 0x000e680000000c00 */
[----:B------:R-:W-:Y:S01]  /*0770*/  LDS R24, [R6+0xb80] ;  /* 0x000b800006187984 */ /* 0x000fe20000000800 */
[----:B--2---:R-:W-:-:S03]  /*0780*/  FFMA R27, R12, R23, R27 ;  /* 0x000000170c1b7223 */ /* 0x004fc6000000001b */
[----:B------:R-:W2:Y:S01]  /*0790*/  LDS R23, [R6+0xb00] ;  /* 0x000b000006177984 */ /* 0x000ea20000000800 */
[----:B------:R-:W-:-:S04]  /*07a0*/  FFMA R22, R22, R13, R27 ;  /* 0x0000000d16167223 */ /* 0x000fc8000000001b */
[----:B0-----:R-:W-:Y:S02]  /*07b0*/  FFMA R25, R25, R14, R22 ;  /* 0x0000000e19197223 */ /* 0x001fe40000000016 */
[----:B------:R-:W-:Y:S02]  /*07c0*/  LDS R22, [R6+0xc80] ;  /* 0x000c800006167984 */ /* 0x000fe40000000800 */
[----:B------:R-:W-:Y:S02]  /*07d0*/  FFMA R27, R26, R15, R25 ;  /* 0x0000000f1a1b7223 */ /* 0x000fe40000000019 */
[----:B------:R-:W-:Y:S04]  /*07e0*/  LDS R25, [R6+0xc00] ;  /* 0x000c000006197984 */ /* 0x000fe80000000800 */
[----:B------:R-:W0:Y:S04]  /*07f0*/  LDS.128 R12, [R17+0x60] ;  /* 0x00006000110c7984 */ /* 0x000e280000000c00 */
[----:B------:R-:W-:Y:S01]  /*0800*/  LDS R26, [R6+0xf80] ;  /* 0x000f8000061a7984 */ /* 0x000fe20000000800 */
[----:B-1----:R-:W-:-:S04]  /*0810*/  FFMA R21, R8, R21, R27 ;  /* 0x0000001508157223 */ /* 0x002fc8000000001b */
[----:B------:R-:W-:Y:S02]  /*0820*/  FFMA R20, R20, R9, R21 ;  /* 0x0000000914147223 */ /* 0x000fe40000000015 */
[----:B------:R-:W1:Y:S02]  /*0830*/  LDS R21, [R6+0xd00] ;  /* 0x000d000006157984 */ /* 0x000e640000000800 */
[----:B--2---:R-:W-:Y:S02]  /*0840*/  FFMA R23, R23, R10, R20 ;  /* 0x0000000a17177223 */ /* 0x004fe40000000014 */
[----:B------:R-:W2:Y:S02]  /*0850*/  LDS R20, [R6+0xd80] ;  /* 0x000d800006147984 */ /* 0x000ea40000000800 */
[----:B------:R-:W-:Y:S02]  /*0860*/  FFMA R27, R24, R11, R23 ;  /* 0x0000000b181b7223 */ /* 0x000fe40000000017 */
[----:B------:R-:W-:Y:S04]  /*0870*/  LDS R23, [R6+0xe00] ;  /* 0x000e000006177984 */ /* 0x000fe80000000800 */
[----:B------:R-:W3:Y:S04]  /*0880*/  LDS.128 R8, [R17+0x70] ;  /* 0x0000700011087984 */ /* 0x000ee80000000c00 */
[----:B------:R-:W4:Y:S01]  /*0890*/  LDS R24, [R6+0xe80] ;  /* 0x000e800006187984 */ /* 0x000f220000000800 */
[----:B0-----:R-:W-:-:S03]  /*08a0*/  FFMA R27, R12, R25, R27 ;  /* 0x000000190c1b7223 */ /* 0x001fc6000000001b */
[----:B------:R-:W0:Y:S01]  /*08b0*/  LDS R25, [R6+0xf00] ;  /* 0x000f000006197984 */ /* 0x000e220000000800 */
[----:B------:R-:W-:Y:S01]  /*08c0*/  MOV R12, R4 ;  /* 0x00000004000c7202 */ /* 0x000fe20000000f00 */
[----:B------:R-:W-:Y:S01]  /*08d0*/  FFMA R22, R22, R13, R27 ;  /* 0x0000000d16167223 */ /* 0x000fe2000000001b */
[----:B------:R-:W-:-:S04]  /*08e0*/  MOV R13, R3 ;  /* 0x00000003000d7202 */ /* 0x000fc80000000f00 */
[----:B------:R-:W5:Y:S01]  /*08f0*/  I2F.U64 R12, R12 ;  /* 0x0000000c000c7312 */ /* 0x000f620000301000 */
[----:B-1----:R-:W-:-:S04]  /*0900*/  FFMA R21, R21, R14, R22 ;  /* 0x0000000e15157223 */ /* 0x002fc80000000016 */
[----:B--2---:R-:W-:Y:S01]  /*0910*/  FFMA R15, R20, R15, R21 ;  /* 0x0000000f140f7223 */ /* 0x004fe20000000015 */
[----:B------:R-:W-:Y:S01]  /*0920*/  BAR.SYNC.DEFER_BLOCKING 0x0 ;  /* 0x0000000000007b1d */ /* 0x000fe20000010000 */
[----:B-----5:R-:W-:Y:S02]  /*0930*/  FSETP.GT.AND P0, PT, R19, R12, PT ;  /* 0x0000000c1300720b */ /* 0x020fe40003f04000 */
[----:B---3--:R-:W-:-:S04]  /*0940*/  FFMA R15, R8, R23, R15 ;  /* 0x00000017080f7223 */ /* 0x008fc8000000000f */
[----:B----4-:R-:W-:-:S04]  /*0950*/  FFMA R24, R24, R9, R15 ;  /* 0x0000000918187223 */ /* 0x010fc8000000000f */
[----:B0-----:R-:W-:-:S04]  /*0960*/  FFMA R25, R25, R10, R24 ;  /* 0x0000000a19197223 */ /* 0x001fc80000000018 */
[----:B------:R-:W-:Y:S01]  /*0970*/  FFMA R23, R26, R11, R25 ;  /* 0x0000000b1a177223 */ /* 0x000fe20000000019 */
[----:B------:R-:W-:Y:S06]  /*0980*/  @P0 BRA `(.L_x_2) ;  /* 0xfffffff800200947 */ /* 0x000fec000383ffff */
.L_x_1:
[----:B------:R-:W0:Y:S01]  /*0990*/  S2R R4, SR_TID.Y ;  /* 0x0000000000047919 */ /* 0x000e220000002200 */
[----:B------:R-:W0:Y:S01]  /*09a0*/  LDC R5, c[0x0][0x364] ;  /* 0x0000d900ff057b82 */ /* 0x000e220000000800 */
[----:B------:R-:W1:Y:S01]  /*09b0*/  LDCU.64 UR6, c[0x0][0x3a8] ;  /* 0x00007500ff0677ac */ /* 0x000e620008000a00 */
[----:B------:R-:W2:Y:S06]  /*09c0*/  LDCU.64 UR10, c[0x0][0x398] ;  /* 0x00007300ff0a77ac */ /* 0x000eac0008000a00 */
[----:B------:R-:W3:Y:S08]  /*09d0*/  S2UR UR5, SR_CTAID.X ;  /* 0x00000000000579c3 */ /* 0x000ef00000002500 */
[----:B------:R-:W3:Y:S08]  /*09e0*/  LDC R3, c[0x0][0x360] ;  /* 0x0000d800ff037b82 */ /* 0x000ef00000000800 */
[----:B------:R-:W0:Y:S01]  /*09f0*/  S2UR UR4, SR_CTAID.Y ;  /* 0x00000000000479c3 */ /* 0x000e220000002600 */
[----:B---3--:R-:W-:-:S05]  /*0a00*/  IMAD R2, R3, UR5, R0 ;  /* 0x0000000503027c24 */ /* 0x008fca000f8e0200 */
[----:B-1----:R-:W-:Y:S01]  /*0a10*/  ISETP.GE.U32.AND P0, PT, R2, UR6, PT ;  /* 0x0000000602007c0c */ /* 0x002fe2000bf06070 */
[----:B0-----:R-:W-:-:S03]  /*0a20*/  IMAD R5, R5, UR4, R4 ;  /* 0x0000000405057c24 */ /* 0x001fc6000f8e0204 */
[----:B------:R-:W-:Y:S02]  /*0a30*/  ISETP.GE.U32.AND.EX P0, PT, RZ, UR7, PT, P0 ;  /* 0x00000007ff007c0c */ /* 0x000fe4000bf06100 */
[----:B--2---:R-:W-:-:S04]  /*0a40*/  ISETP.GE.U32.AND P1, PT, R5, UR10, PT ;  /* 0x0000000a05007c0c */ /* 0x004fc8000bf26070 */
[----:B------:R-:W-:-:S13]  /*0a50*/  ISETP.GE.U32.OR.EX P0, PT, RZ, UR11, P0, P1 ;  /* 0x0000000bff007c0c */ /* 0x000fda0008706510 */
[----:B------:R-:W-:Y:S05]  /*0a60*/  @P0 EXIT ;  /* 0x000000000000094d */ /* 0x000fea0003800000 */
[----:B------:R-:W0:Y:S01]  /*0a70*/  LDCU.64 UR4, c[0x0][0x390] ;  /* 0x00007200ff0477ac */ /* 0x000e220008000a00 */
[----:B------:R-:W-:-:S03]  /*0a80*/  HFMA2 R3, -RZ, RZ, 0, 0 ;  /* 0x00000000ff037431 */ /* 0x000fc600000001ff */
[----:B------:R-:W-:-:S04]  /*0a90*/  IMAD.WIDE.U32 R2, R5, UR6, R2 ;  /* 0x0000000605027c25 */ /* 0x000fc8000f8e0002 */
[----:B------:R-:W-:Y:S01]  /*0aa0*/  IMAD R5, R5, UR7, R3 ;  /* 0x0000000705057c24 */ /* 0x000fe2000f8e0203 */
[----:B0-----:R-:W-:-:S04]  /*0ab0*/  LEA R4, P0, R2, UR4, 0x2 ;  /* 0x0000000402047c11 */ /* 0x001fc8000f8010ff */
[----:B------:R-:W-:-:S05]  /*0ac0*/  LEA.HI.X R5, R2, UR5, R5, 0x2, P0 ;  /* 0x0000000502057c11 */ /* 0x000fca00080f1405 */
[----:B------:R-:W-:Y:S01]  /*0ad0*/  STG.E desc[UR8][R4.64], R23 ;  /* 0x0000001704007986 */ /* 0x000fe2000c101908 */
[----:B------:R-:W-:Y:S05]  /*0ae0*/  EXIT ;  /* 0x000000000000794d */ /* 0x000fea0003800000 */
.L_x_3:
        /* <DEDUP_REMOVED lines=9> */
.L_x_14:


//--------------------- .text._Z9mm_kernelIfEvPKT_S2_PS0_mmm --------------------------
	.section	.text._Z9mm_kernelIfEvPKT_S2_PS0_mmm,"ax",@progbits
	.align	128
        .global         _Z9mm_kernelIfEvPKT_S2_PS0_mmm
        .type           _Z9mm_kernelIfEvPKT_S2_PS0_mmm,@function
        .size           _Z9mm_kernelIfEvPKT_S2_PS0_mmm,(.L_x_15 - _Z9mm_kernelIfEvPKT_S2_PS0_mmm)
        .other          _Z9mm_kernelIfEvPKT_S2_PS0_mmm,@"STO_CUDA_ENTRY STV_DEFAULT"
_Z9mm_kernelIfEvPKT_S2_PS0_mmm:
.text._Z9mm_kernelIfEvPKT_S2_PS0_mmm:
[----:B------:R-:W-:Y:S01]  /*0000*/  LDC R1, c[0x0][0x37c] ;  /* 0x0000df00ff017b82 */ /* 0x000fe20000000800 */
[----:B------:R-:W0:Y:S07]  /*0010*/  S2R R13, SR_TID.X ;  /* 0x00000000000d7919 */ /* 0x000e2e0000002100 */
[----:B------:R-:W1:Y:S01]  /*0020*/  LDC R0, c[0x0][0x364] ;  /* 0x0000d900ff007b82 */ /* 0x000e620000000800 */
[----:B------:R-:W2:Y:S01]  /*0030*/  LDCU.64 UR6, c[0x0][0x398] ;  /* 0x00007300ff0677ac */ /* 0x000ea20008000a00 */
[----:B------:R-:W1:Y:S06]  /*0040*/  S2R R3, SR_TID.Y ;  /* 0x0000000000037919 */ /* 0x000e6c0000002200 */
[----:B------:R-:W0:Y:S08]  /*0050*/  S2UR UR5, SR_CTAID.X ;  /* 0x00000000000579c3 */ /* 0x000e300000002500 */
[----:B------:R-:W0:Y:S08]  /*0060*/  LDC R12, c[0x0][0x360] ;  /* 0x0000d800ff0c7b82 */ /* 0x000e300000000800 */
[----:B------:R-:W1:Y:S08]  /*0070*/  S2UR UR4, SR_CTAID.Y ;  /* 0x00000000000479c3 */ /* 0x000e700000002600 */
[----:B------:R-:W3:Y:S01]  /*0080*/  LDC.64 R10, c[0x0][0x3a8] ;  /* 0x0000ea00ff0a7b82 */ /* 0x000ee20000000a00 */
[----:B0-----:R-:W-:-:S02]  /*0090*/  IMAD R12, R12, UR5, R13 ;  /* 0x000000050c0c7c24 */ /* 0x001fc4000f8e020d */
[----:B-1----:R-:W-:-:S05]  /*00a0*/  IMAD R0, R0, UR4, R3 ;  /* 0x0000000400007c24 */ /* 0x002fca000f8e0203 */
[----:B--2---:R-:W-:Y:S02]  /*00b0*/  ISETP.GE.U32.AND P1, PT, R0, UR6, PT ;  /* 0x0000000600007c0c */ /* 0x004fe4000bf26070 */
[----:B---3--:R-:W-:-:S04]  /*00c0*/  ISETP.GE.U32.AND P0, PT, R12, R10, PT ;  /* 0x0000000a0c00720c */ /* 0x008fc80003f06070 */
[----:B------:R-:W-:-:S04]  /*00d0*/  ISETP.GE.U32.AND.EX P0, PT, RZ, R11, PT, P0 ;  /* 0x0000000bff00720c */ /* 0x000fc80003f06100 */
[----:B------:R-:W-:-:S13]  /*00e0*/  ISETP.GE.U32.OR.EX P0, PT, RZ, UR7, P0, P1 ;  /* 0x00000007ff007c0c */ /* 0x000fda0008706510 */
[----:B------:R-:W-:Y:S05]  /*00f0*/  @P0 EXIT ;  /* 0x000000000000094d */ /* 0x000fea0003800000 */
[----:B------:R-:W0:Y:S01]  /*0100*/  LDCU.64 UR8, c[0x0][0x3a0] ;  /* 0x00007400ff0877ac */ /* 0x000e220008000a00 */
[----:B------:R-:W-:Y:S01]  /*0110*/  IMAD.MOV.U32 R19, RZ, RZ, RZ ;  /* 0x000000ffff137224 */ /* 0x000fe200078e00ff */
[----:B------:R-:W1:Y:S01]  /*0120*/  LDCU.64 UR10, c[0x0][0x358] ;  /* 0x00006b00ff0a77ac */ /* 0x000e620008000a00 */
[----:B0-----:R-:W-:-:S04]  /*0130*/  UISETP.NE.U32.AND UP0, UPT, UR8, URZ, UPT ;  /* 0x000000ff0800728c */ /* 0x001fc8000bf05070 */
[----:B------:R-:W-:-:S09]  /*0140*/  UISETP.NE.AND.EX UP0, UPT, UR9, URZ, UPT, UP0 ;  /* 0x000000ff0900728c */ /* 0x000fd2000bf05300 */
[----:B-1----:R-:W-:Y:S05]  /*0150*/  BRA.U !UP0, `(.L_x_4) ;  /* 0x0000000908947547 */ /* 0x002fea000b800000 */
[----:B------:R-:W-:Y:S02]  /*0160*/  UISETP.GE.U32.AND UP1, UPT, UR8, 0x8, UPT ;  /* 0x000000080800788c */ /* 0x000fe4000bf26070 */
[C---:B------:R-:W-:Y:S01]  /*0170*/  IMAD.WIDE.U32 R14, R0.reuse, UR8, RZ ;  /* 0x00000008000e7c25 */ /* 0x040fe2000f8e00ff */
[----:B------:R-:W-:Y:S02]  /*0180*/  ULOP3.LUT UR12, UR8, 0x7, URZ, 0xc0, !UPT ;  /* 0x00000007080c7892 */ /* 0x000fe4000f8ec0ff */
[----:B------:R-:W-:Y:S01]  /*0190*/  UISETP.GE.U32.AND.EX UP1, UPT, UR9, URZ, UPT, UP1 ;  /* 0x000000ff0900728c */ /* 0x000fe2000bf26110 */
[----:B------:R-:W-:Y:S01]  /*01a0*/  IMAD.MOV.U32 R19, RZ, RZ, RZ ;  /* 0x000000ffff137224 */ /* 0x000fe200078e00ff */
[----:B------:R-:W-:Y:S01]  /*01b0*/  UISETP.NE.U32.AND UP0, UPT, UR12, URZ, UPT ;  /* 0x000000ff0c00728c */ /* 0x000fe2000bf05070 */
[----:B------:R-:W-:Y:S01]  /*01c0*/  IMAD R2, R0, UR9, R15 ;  /* 0x0000000900027c24 */ /* 0x000fe2000f8e020f */
[----:B------:R-:W-:Y:S01]  /*01d0*/  UMOV UR4, URZ ;  /* 0x000000ff00047c82 */ /* 0x000fe20008000000 */
[----:B------:R-:W-:Y:S01]  /*01e0*/  UMOV UR5, URZ ;  /* 0x000000ff00057c82 */ /* 0x000fe20008000000 */
[----:B------:R-:W-:-:S03]  /*01f0*/  UISETP.NE.AND.EX UP0, UPT, URZ, URZ, UPT, UP0 ;  /* 0x000000ffff00728c */ /* 0x000fc6000bf05300 */
[----:B------:R-:W-:Y:S08]  /*0200*/  BRA.U !UP1, `(.L_x_5) ;  /* 0x0000000509047547 */ /* 0x000ff0000b800000 */
[----:B------:R-:W0:Y:S01]  /*0210*/  LDCU.128 UR16, c[0x0][0x380] ;  /* 0x00007000ff1077ac */ /* 0x000e220008000c00 */
[C-C-:B------:R-:W-:Y:S01]  /*0220*/  SHF.L.U64.HI R6, R10.reuse, 0x5, R11.reuse ;  /* 0x000000050a067819 */ /* 0x140fe2000001020b */
[----:B------:R-:W-:Y:S01]  /*0230*/  IMAD.MOV.U32 R19, RZ, RZ, RZ ;  /* 0x000000ffff137224 */ /* 0x000fe200078e00ff */
[C---:B------:R-:W-:Y:S01]  /*0240*/  SHF.L.U64.HI R8, R10.reuse, 0x2, R11 ;  /* 0x000000020a087819 */ /* 0x040fe2000001020b */
[----:B------:R-:W1:Y:S01]  /*0250*/  LDCU UR5, c[0x0][0x3a4] ;  /* 0x00007480ff0577ac */ /* 0x000e620008000800 */
[----:B------:R-:W-:Y:S01]  /*0260*/  SHF.L.U32 R5, R10, 0x2, RZ ;  /* 0x000000020a057819 */ /* 0x000fe200000006ff */
[----:B------:R-:W-:-:S07]  /*0270*/  ULOP3.LUT UR4, UR8, 0xfffffff8, URZ, 0xc0, !UPT ;  /* 0xfffffff808047892 */ /* 0x000fce000f8ec0ff */
[----:B------:R-:W-:Y:S01]  /*0280*/  UMOV UR6, UR4 ;  /* 0x0000000400067c82 */ /* 0x000fe20008000000 */
[----:B0-----:R-:W-:Y:S02]  /*0290*/  LEA R7, P1, R14, UR16, 0x2 ;  /* 0x000000100e077c11 */ /* 0x001fe4000f8210ff */
[----:B------:R-:W-:Y:S02]  /*02a0*/  LEA R4, P0, R12, UR18, 0x2 ;  /* 0x000000120c047c11 */ /* 0x000fe4000f8010ff */
[----:B------:R-:W-:Y:S01]  /*02b0*/  LEA.HI.X R17, R14, UR17, R2, 0x2, P1 ;  /* 0x000000110e117c11 */ /* 0x000fe200088f1402 */
[----:B-1----:R-:W-:Y:S01]  /*02c0*/  UMOV UR7, UR5 ;  /* 0x0000000500077c82 */ /* 0x002fe20008000000 */
[----:B------:R-:W-:Y:S02]  /*02d0*/  IADD3 R7, P1, PT, R7, 0x10, RZ ;  /* 0x0000001007077810 */ /* 0x000fe40007f3e0ff */
[----:B------:R-:W-:-:S03]  /*02e0*/  LEA.HI.X R3, R12, UR19, RZ, 0x2, P0 ;  /* 0x000000130c037c11 */ /* 0x000fc600080f14ff */
[----:B------:R-:W-:-:S08]  /*02f0*/  IMAD.X R17, RZ, RZ, R17, P1 ;  /* 0x000000ffff117224 */ /* 0x000fd000008e0611 */
.L_x_6:
[----:B------:R-:W-:Y:S01]  /*0300*/  MOV R22, R4 ;  /* 0x0000000400167202 */ /* 0x000fe20000000f00 */
[----:B------:R-:W-:Y:S01]  /*0310*/  IMAD.MOV.U32 R23, RZ, RZ, R3 ;  /* 0x000000ffff177224 */ /* 0x000fe200078e0003 */
[----:B------:R-:W-:Y:S01]  /*0320*/  IADD3 R24, P0, PT, R4, R5, RZ ;  /* 0x0000000504187210 */ /* 0x000fe20007f1e0ff */
[----:B------:R-:W-:-:S03]  /*0330*/  IMAD.MOV.U32 R16, RZ, RZ, R7 ;  /* 0x000000ffff107224 */ /* 0x000fc600078e0007 */
[----:B------:R-:W2:Y:S01]  /*0340*/  LDG.E R22, desc[UR10][R22.64] ;  /* 0x0000000a16167981 */ /* 0x000ea2000c1e1900 */
[----:B------:R-:W-:Y:S01]  /*0350*/  IMAD.X R25, R3, 0x1, R8, P0 ;  /* 0x0000000103197824 */ /* 0x000fe200000e0608 */
[----:B------:R-:W-:Y:S02]  /*0360*/  IADD3 R26, P0, PT, R24, R5, RZ ;  /* 0x00000005181a7210 */ /* 0x000fe40007f1e0ff */
[----:B------:R-:W3:Y:S04]  /*0370*/  LDG.E R28, desc[UR10][R16.64+-0x8] ;  /* 0xfffff80a101c7981 */ /* 0x000ee8000c1e1900 */
[----:B------:R-:W4:Y:S04]  /*0380*/  LDG.E R29, desc[UR10][R16.64+0x8] ;  /* 0x0000080a101d7981 */ /* 0x000f28000c1e1900 */
[----:B------:R-:W2:Y:S01]  /*0390*/  LDG.E R23, desc[UR10][R16.64+-0x10] ;  /* 0xfffff00a10177981 */ /* 0x000ea2000c1e1900 */
[----:B------:R-:W-:-:S03]  /*03a0*/  IADD3.X R27, PT, PT, R25, R8, RZ, P0, !PT ;  /* 0x00000008191b7210 */ /* 0x000fc600007fe4ff */
[----:B------:R-:W5:Y:S04]  /*03b0*/  LDG.E R7, desc[UR10][R24.64] ;  /* 0x0000000a18077981 */ /* 0x000f68000c1e1900 */
[----:B------:R-:W3:Y:S04]  /*03c0*/  LDG.E R9, desc[UR10][R26.64] ;  /* 0x0000000a1a097981 */ /* 0x000ee8000c1e1900 */
[----:B------:R-:W5:Y:S01]  /*03d0*/  LDG.E R24, desc[UR10][R16.64+-0xc] ;  /* 0xfffff40a10187981 */ /* 0x000f62000c1e1900 */
[----:B------:R-:W-:-:S05]  /*03e0*/  IADD3 R20, P0, PT, R26, R5, RZ ;  /* 0x000000051a147210 */ /* 0x000fca0007f1e0ff */
[----:B------:R-:W-:Y:S01]  /*03f0*/  IMAD.X R21, R27, 0x1, R8, P0 ;  /* 0x000000011b157824 */ /* 0x000fe200000e0608 */
[----:B------:R-:W-:-:S04]  /*0400*/  IADD3 R18, P0, PT, R20, R5, RZ ;  /* 0x0000000514127210 */ /* 0x000fc80007f1e0ff */
[----:B------:R-:W4:Y:S01]  /*0410*/  LDG.E R20, desc[UR10][R20.64] ;  /* 0x0000000a14147981 */ /* 0x000f22000c1e1900 */
[----:B--2---:R-:W-:Y:S01]  /*0420*/  FFMA R23, R23, R22, R19 ;  /* 0x0000001617177223 */ /* 0x004fe20000000013 */
[----:B------:R-:W-:Y:S01]  /*0430*/  IMAD.X R19, R21, 0x1, R8, P0 ;  /* 0x0000000115137824 */ /* 0x000fe200000e0608 */
[----:B------:R-:W-:Y:S01]  /*0440*/  IADD3 R22, P0, PT, R18, R5, RZ ;  /* 0x0000000512167210 */ /* 0x000fe20007f1e0ff */
[----:B------:R-:W2:Y:S04]  /*0450*/  LDG.E R21, desc[UR10][R16.64+0x4] ;  /* 0x0000040a10157981 */ /* 0x000ea8000c1e1900 */
[----:B------:R-:W2:Y:S01]  /*0460*/  LDG.E R18, desc[UR10][R18.64] ;  /* 0x0000000a12127981 */ /* 0x000ea2000c1e1900 */
[----:B-----5:R-:W-:Y:S01]  /*0470*/  FFMA R25, R24, R7, R23 ;  /* 0x0000000718197223 */ /* 0x020fe20000000017 */
[----:B------:R-:W-:-:S02]  /*0480*/  IADD3.X R23, PT, PT, R19, R8, RZ, P0, !PT ;  /* 0x0000000813177210 */ /* 0x000fc400007fe4ff */
[----:B------:R-:W4:Y:S01]  /*0490*/  LDG.E R7, desc[UR10][R16.64+-0x4] ;  /* 0xfffffc0a10077981 */ /* 0x000f22000c1e1900 */
[----:B------:R-:W-:Y:S01]  /*04a0*/  IADD3 R24, P0, PT, R22, R5, RZ ;  /* 0x0000000516187210 */ /* 0x000fe20007f1e0ff */
[----:B---3--:R-:W-:Y:S02]  /*04b0*/  FFMA R28, R28, R9, R25 ;  /* 0x000000091c1c7223 */ /* 0x008fe40000000019 */
[----:B------:R-:W2:Y:S02]  /*04c0*/  LDG.E R9, desc[UR10][R16.64] ;  /* 0x0000000a10097981 */ /* 0x000ea4000c1e1900 */
[--C-:B------:R-:W-:Y:S01]  /*04d0*/  IMAD.X R25, R23, 0x1, R8.reuse, P0 ;  /* 0x0000000117197824 */ /* 0x100fe200000e0608 */
[----:B------:R-:W-:Y:S01]  /*04e0*/  IADD3 R26, P0, PT, R24, R5, RZ ;  /* 0x00000005181a7210 */ /* 0x000fe20007f1e0ff */
[----:B------:R-:W3:Y:S04]  /*04f0*/  LDG.E R22, desc[UR10][R22.64] ;  /* 0x0000000a16167981 */ /* 0x000ee8000c1e1900 */
[----:B------:R-:W-:Y:S01]  /*0500*/  IMAD.X R27, R25, 0x1, R8, P0 ;  /* 0x00000001191b7824 */ /* 0x000fe200000e0608 */
[----:B------:R-:W5:Y:S04]  /*0510*/  LDG.E R24, desc[UR10][R24.64] ;  /* 0x0000000a18187981 */ /* 0x000f68000c1e1900 */
[----:B------:R-:W5:Y:S04]  /*0520*/  LDG.E R26, desc[UR10][R26.64] ;  /* 0x0000000a1a1a7981 */ /* 0x000f68000c1e1900 */
[----:B------:R0:W5:Y:S01]  /*0530*/  LDG.E R19, desc[UR10][R16.64+0xc] ;  /* 0x00000c0a10137981 */ /* 0x000162000c1e1900 */
[----:B------:R-:W-:-:S04]  /*0540*/  UIADD3 UR6, UP1, UPT, UR6, -0x8, URZ ;  /* 0xfffffff806067890 */ /* 0x000fc8000ff3e0ff */
[----:B------:R-:W-:Y:S02]  /*0550*/  UIADD3.X UR7, UPT, UPT, UR7, -0x1, URZ, UP1, !UPT ;  /* 0xffffffff07077890 */ /* 0x000fe40008ffe4ff */
[----:B------:R-:W-:-:S04]  /*0560*/  UISETP.NE.U32.AND UP1, UPT, UR6, URZ, UPT ;  /* 0x000000ff0600728c */ /* 0x000fc8000bf25070 */
[----:B------:R-:W-:Y:S01]  /*0570*/  UISETP.NE.AND.EX UP1, UPT, UR7, URZ, UPT, UP1 ;  /* 0x000000ff0700728c */ /* 0x000fe2000bf25310 */
[----:B------:R-:W-:-:S05]  /*0580*/  LEA R4, P0, R10, R4, 0x5 ;  /* 0x000000040a047211 */ /* 0x000fca00078028ff */
[----:B------:R-:W-:Y:S02]  /*0590*/  IMAD.X R3, R3, 0x1, R6, P0 ;  /* 0x0000000103037824 */ /* 0x000fe400000e0606 */
[----:B----4-:R-:W-:-:S04]  /*05a0*/  FFMA R20, R7, R20, R28 ;  /* 0x0000001407147223 */ /* 0x010fc8000000001c */
[----:B--2---:R-:W-:-:S04]  /*05b0*/  FFMA R18, R9, R18, R20 ;  /* 0x0000001209127223 */ /* 0x004fc80000000014 */
[----:B---3--:R-:W-:Y:S01]  /*05c0*/  FFMA R18, R21, R22, R18 ;  /* 0x0000001615127223 */ /* 0x008fe20000000012 */
[----:B------:R-:W-:-:S03]  /*05d0*/  IADD3 R7, P1, PT, R16, 0x20, RZ ;  /* 0x0000002010077810 */ /* 0x000fc60007f3e0ff */
[----:B-----5:R-:W-:Y:S01]  /*05e0*/  FFMA R18, R29, R24, R18 ;  /* 0x000000181d127223 */ /* 0x020fe20000000012 */
[----:B0-----:R-:W-:-:S03]  /*05f0*/  IADD3.X R17, PT, PT, RZ, R17, RZ, P1, !PT ;  /* 0x00000011ff117210 */ /* 0x001fc60000ffe4ff */
[----:B------:R-:W-:Y:S01]  /*0600*/  FFMA R19, R19, R26, R18 ;  /* 0x0000001a13137223 */ /* 0x000fe20000000012 */
[----:B------:R-:W-:Y:S06]  /*0610*/  BRA.U UP1, `(.L_x_6) ;  /* 0xfffffffd01387547 */ /* 0x000fec000b83ffff */
.L_x_5:
[----:B------:R-:W-:Y:S05]  /*0620*/  BRA.U !UP0, `(.L_x_4) ;  /* 0x0000000508607547 */ /* 0x000fea000b800000 */
[----:B------:R-:W-:Y:S02]  /*0630*/  UISETP.GE.U32.AND UP1, UPT, UR12, 0x4, UPT ;  /* 0x000000040c00788c */ /* 0x000fe4000bf26070 */
[----:B------:R-:W-:Y:S02]  /*0640*/  ULOP3.LUT UR7, UR8, 0x3, URZ, 0xc0, !UPT ;  /* 0x0000000308077892 */ /* 0x000fe4000f8ec0ff */
[----:B------:R-:W-:Y:S02]  /*0650*/  UISETP.GE.U32.AND.EX UP1, UPT, URZ, URZ, UPT, UP1 ;  /* 0x000000ffff00728c */ /* 0x000fe4000bf26110 */
[----:B------:R-:W-:-:S04]  /*0660*/  UISETP.NE.U32.AND UP0, UPT, UR7, URZ, UPT ;  /* 0x000000ff0700728c */ /* 0x000fc8000bf05070 */
[----:B------:R-:W-:-:S03]  /*0670*/  UISETP.NE.AND.EX UP0, UPT, URZ, URZ, UPT, UP0 ;  /* 0x000000ffff00728c */ /* 0x000fc6000bf05300 */
[----:B------:R-:W-:Y:S08]  /*0680*/  BRA.U !UP1, `(.L_x_7) ;  /* 0x00000001098c7547 */ /* 0x000ff0000b800000 */
[----:B------:R-:W0:Y:S01]  /*0690*/  LDCU.128 UR12, c[0x0][0x380] ;  /* 0x00007000ff0c77ac */ /* 0x000e220008000c00 */
[----:B------:R-:W-:Y:S01]  /*06a0*/  IMAD R4, R10, UR5, RZ ;  /* 0x000000050a047c24 */ /* 0x000fe2000f8e02ff */
[----:B------:R-:W-:Y:S01]  /*06b0*/  IADD3 R5, P1, PT, R14, UR4, RZ ;  /* 0x000000040e057c10 */ /* 0x000fe2000ff3e0ff */
[----:B------:R-:W-:Y:S02]  /*06c0*/  IMAD.MOV.U32 R13, RZ, RZ, RZ ;  /* 0x000000ffff0d7224 */ /* 0x000fe400078e00ff */
[----:B------:R-:W-:Y:S02]  /*06d0*/  IMAD R3, R11, UR4, R4 ;  /* 0x000000040b037c24 */ /* 0x000fe4000f8e0204 */
[----:B------:R-:W-:-:S04]  /*06e0*/  IMAD.WIDE.U32 R6, R10, UR4, R12 ;  /* 0x000000040a067c25 */ /* 0x000fc8000f8e000c */
[----:B------:R-:W-:Y:S01]  /*06f0*/  IMAD.WIDE.U32 R8, R10, 0x4, RZ ;  /* 0x000000040a087825 */ /* 0x000fe200078e00ff */
[----:B------:R-:W-:Y:S02]  /*0700*/  IADD3 R3, PT, PT, R7, R3, RZ ;  /* 0x0000000307037210 */ /* 0x000fe40007ffe0ff */
[C---:B0-----:R-:W-:Y:S02]  /*0710*/  LEA R20, P2, R6.reuse, UR14, 0x2 ;  /* 0x0000000e06147c11 */ /* 0x041fe4000f8410ff */
[----:B------:R-:W-:Y:S02]  /*0720*/  LEA R4, P0, R5, UR12, 0x2 ;  /* 0x0000000c05047c11 */ /* 0x000fe4000f8010ff */
[----:B------:R-:W-:Y:S01]  /*0730*/  LEA.HI.X R21, R6, UR15, R3, 0x2, P2 ;  /* 0x0000000f06157c11 */ /* 0x000fe200090f1403 */
[----:B------:R-:W-:Y:S01]  /*0740*/  IMAD.SHL.U32 R3, R11, 0x4, RZ ;  /* 0x000000040b037824 */ /* 0x000fe200078e00ff */
[----:B------:R-:W-:Y:S02]  /*0750*/  IADD3.X R6, PT, PT, R2, UR5, RZ, P1, !PT ;  /* 0x0000000502067c10 */ /* 0x000fe40008ffe4ff */
[-C--:B------:R-:W-:Y:S01]  /*0760*/  IADD3 R16, P1, PT, R20, R8.reuse, RZ ;  /* 0x0000000814107210 */ /* 0x080fe20007f3e0ff */
[----:B------:R-:W-:Y:S01]  /*0770*/  IMAD.IADD R9, R9, 0x1, R3 ;  /* 0x0000000109097824 */ /* 0x000fe200078e0203 */
[----:B------:R-:W-:Y:S01]  /*0780*/  LEA.HI.X R5, R5, UR13, R6, 0x2, P0 ;  /* 0x0000000d05057c11 */ /* 0x000fe200080f1406 */
[----:B------:R-:W2:Y:S01]  /*0790*/  LDG.E R18, desc[UR10][R20.64] ;  /* 0x0000000a14127981 */ /* 0x000ea2000c1e1900 */
[----:B------:R-:W-:-:S02]  /*07a0*/  IADD3 R6, P0, PT, R16, R8, RZ ;  /* 0x0000000810067210 */ /* 0x000fc40007f1e0ff */
[----:B------:R-:W-:Y:S01]  /*07b0*/  IADD3.X R17, PT, PT, R9, R21, RZ, P1, !PT ;  /* 0x0000001509117210 */ /* 0x000fe20000ffe4ff */
[----:B------:R-:W2:Y:S01]  /*07c0*/  LDG.E R22, desc[UR10][R4.64] ;  /* 0x0000000a04167981 */ /* 0x000ea2000c1e1900 */
[----:B------:R-:W-:-:S03]  /*07d0*/  IADD3 R8, P1, PT, R6, R8, RZ ;  /* 0x0000000806087210 */ /* 0x000fc60007f3e0ff */
[--C-:B------:R-:W-:Y:S01]  /*07e0*/  IMAD.X R7, R17, 0x1, R9.reuse, P0 ;  /* 0x0000000111077824 */ /* 0x100fe200000e0609 */
[----:B------:R-:W3:Y:S04]  /*07f0*/  LDG.E R16, desc[UR10][R16.64] ;  /* 0x0000000a10107981 */ /* 0x000ee8000c1e1900 */
[----:B------:R-:W3:Y:S01]  /*0800*/  LDG.E R3, desc[UR10][R4.64+0x4] ;  /* 0x0000040a04037981 */ /* 0x000ee2000c1e1900 */
[----:B------:R-:W-:-:S03]  /*0810*/  IMAD.X R9, R7, 0x1, R9, P1 ;  /* 0x0000000107097824 */ /* 0x000fc600008e0609 */
[----:B------:R-:W4:Y:S04]  /*0820*/  LDG.E R6, desc[UR10][R6.64] ;  /* 0x0000000a06067981 */ /* 0x000f28000c1e1900 */
[----:B------:R-:W4:Y:S04]  /*0830*/  LDG.E R24, desc[UR10][R4.64+0x8] ;  /* 0x0000080a04187981 */ /* 0x000f28000c1e1900 */
[----:B------:R-:W5:Y:S04]  /*0840*/  LDG.E R26, desc[UR10][R4.64+0xc] ;  /* 0x00000c0a041a7981 */ /* 0x000f68000c1e1900 */
[----:B------:R-:W5:Y:S01]  /*0850*/  LDG.E R8, desc[UR10][R8.64] ;  /* 0x0000000a08087981 */ /* 0x000f62000c1e1900 */
[----:B------:R-:W-:-:S04]  /*0860*/  UIADD3 UR4, UP1, UPT, UR4, 0x4, URZ ;  /* 0x0000000404047890 */ /* 0x000fc8000ff3e0ff */
[----:B------:R-:W-:Y:S01]  /*0870*/  UIADD3.X UR5, UPT, UPT, URZ, UR5, URZ, UP1, !UPT ;  /* 0x00000005ff057290 */ /* 0x000fe20008ffe4ff */
[----:B--2---:R-:W-:-:S04]  /*0880*/  FFMA R18, R22, R18, R19 ;  /* 0x0000001216127223 */ /* 0x004fc80000000013 */
[----:B---3--:R-:W-:-:S04]  /*0890*/  FFMA R3, R3, R16, R18 ;  /* 0x0000001003037223 */ /* 0x008fc80000000012 */
[----:B----4-:R-:W-:-:S04]  /*08a0*/  FFMA R3, R24, R6, R3 ;  /* 0x0000000618037223 */ /* 0x010fc80000000003 */
[----:B-----5:R-:W-:-:S07]  /*08b0*/  FFMA R19, R26, R8, R3 ;  /* 0x000000081a137223 */ /* 0x020fce0000000003 */
.L_x_7:
[----:B------:R-:W-:Y:S05]  /*08c0*/  BRA.U !UP0, `(.L_x_4) ;  /* 0x0000000108b87547 */ /* 0x000fea000b800000 */
[----:B------:R-:W-:Y:S02]  /*08d0*/  UISETP.NE.U32.AND UP1, UPT, UR7, 0x1, UPT ;  /* 0x000000010700788c */ /* 0x000fe4000bf25070 */
[----:B------:R-:W-:Y:S02]  /*08e0*/  ULOP3.LUT UR6, UR8, 0x1, URZ, 0xc0, !UPT ;  /* 0x0000000108067892 */ /* 0x000fe4000f8ec0ff */
[----:B------:R-:W-:Y:S02]  /*08f0*/  UISETP.NE.AND.EX UP1, UPT, URZ, URZ, UPT, UP1 ;  /* 0x000000ffff00728c */ /* 0x000fe4000bf25310 */
[----:B------:R-:W-:-:S04]  /*0900*/  UISETP.NE.U32.AND UP0, UPT, UR6, 0x1, UPT ;  /* 0x000000010600788c */ /* 0x000fc8000bf05070 */
[----:B------:R-:W-:-:S03]  /*0910*/  UISETP.NE.U32.AND.EX UP0, UPT, URZ, URZ, UPT, UP0 ;  /* 0x000000ffff00728c */ /* 0x000fc6000bf05100 */
[----:B------:R-:W-:Y:S08]  /*0920*/  BRA.U !UP1, `(.L_x_8) ;  /* 0x00000001095c7547 */ /* 0x000ff0000b800000 */
[----:B------:R-:W0:Y:S01]  /*0930*/  LDCU.128 UR12, c[0x0][0x380] ;  /* 0x00007000ff0c77ac */ /* 0x000e220008000c00 */
[----:B------:R-:W-:Y:S01]  /*0940*/  MOV R4, R12 ;  /* 0x0000000c00047202 */ /* 0x000fe20000000f00 */
[----:B------:R-:W-:Y:S01]  /*0950*/  IMAD.MOV.U32 R5, RZ, RZ, RZ ;  /* 0x000000ffff057224 */ /* 0x000fe200078e00ff */
[----:B------:R-:W-:Y:S01]  /*0960*/  IADD3 R3, P0, PT, R14, UR4, RZ ;  /* 0x000000040e037c10 */ /* 0x000fe2000ff1e0ff */
[C---:B------:R-:W-:Y:S02]  /*0970*/  IMAD R6, R10.reuse, UR5, RZ ;  /* 0x000000050a067c24 */ /* 0x040fe4000f8e02ff */
[----:B------:R-:W-:Y:S01]  /*0980*/  IMAD.WIDE.U32 R8, R10, UR4, R4 ;  /* 0x000000040a087c25 */ /* 0x000fe2000f8e0004 */
[----:B------:R-:W-:-:S03]  /*0990*/  IADD3.X R16, PT, PT, R2, UR5, RZ, P0, !PT ;  /* 0x0000000502107c10 */ /* 0x000fc600087fe4ff */
[----:B------:R-:W-:-:S04]  /*09a0*/  IMAD R5, R11, UR4, R6 ;  /* 0x000000040b057c24 */ /* 0x000fc8000f8e0206 */
[----:B------:R-:W-:Y:S01]  /*09b0*/  IMAD.IADD R7, R9, 0x1, R5 ;  /* 0x0000000109077824 */ /* 0x000fe200078e0205 */
[C---:B0-----:R-:W-:Y:S02]  /*09c0*/  LEA R6, P0, R8.reuse, UR14, 0x2 ;  /* 0x0000000e08067c11 */ /* 0x041fe4000f8010ff */
[C---:B------:R-:W-:Y:S02]  /*09d0*/  LEA R4, P1, R3.reuse, UR12, 0x2 ;  /* 0x0000000c03047c11 */ /* 0x040fe4000f8210ff */
[----:B------:R-:W-:Y:S02]  /*09e0*/  LEA.HI.X R7, R8, UR15, R7, 0x2, P0 ;  /* 0x0000000f08077c11 */ /* 0x000fe400080f1407 */
[----:B------:R-:W-:Y:S02]  /*09f0*/  LEA.HI.X R5, R3, UR13, R16, 0x2, P1 ;  /* 0x0000000d03057c11 */ /* 0x000fe400088f1410 */
[C---:B------:R-:W-:Y:S02]  /*0a00*/  LEA R8, P0, R10.reuse, R6, 0x2 ;  /* 0x000000060a087211 */ /* 0x040fe400078010ff */
[----:B------:R-:W2:Y:S02]  /*0a10*/  LDG.E R6, desc[UR10][R6.64] ;  /* 0x0000000a06067981 */ /* 0x000ea4000c1e1900 */
[----:B------:R-:W-:-:S02]  /*0a20*/  LEA.HI.X R9, R10, R7, R11, 0x2, P0 ;  /* 0x000000070a097211 */ /* 0x000fc400000f140b */
[----:B------:R-:W2:Y:S04]  /*0a30*/  LDG.E R16, desc[UR10][R4.64] ;  /* 0x0000000a04107981 */ /* 0x000ea8000c1e1900 */
[----:B------:R-:W3:Y:S04]  /*0a40*/  LDG.E R18, desc[UR10][R4.64+0x4] ;  /* 0x0000040a04127981 */ /* 0x000ee8000c1e1900 */
[----:B------:R-:W3:Y:S01]  /*0a50*/  LDG.E R8, desc[UR10][R8.64] ;  /* 0x0000000a08087981 */ /* 0x000ee2000c1e1900 */
[----:B------:R-:W-:-:S04]  /*0a60*/  UIADD3 UR4, UP1, UPT, UR4, 0x2, URZ ;  /* 0x0000000204047890 */ /* 0x000fc8000ff3e0ff */
[----:B------:R-:W-:Y:S01]  /*0a70*/  UIADD3.X UR5, UPT, UPT, URZ, UR5, URZ, UP1, !UPT ;  /* 0x00000005ff057290 */ /* 0x000fe20008ffe4ff */
[----:B--2---:R-:W-:-:S04]  /*0a80*/  FFMA R19, R16, R6, R19 ;  /* 0x0000000610137223 */ /* 0x004fc80000000013 */
[----:B---3--:R-:W-:-:S07]  /*0a90*/  FFMA R19, R18, R8, R19 ;  /* 0x0000000812137223 */ /* 0x008fce0000000013 */
.L_x_8:
[----:B------:R-:W-:Y:S05]  /*0aa0*/  BRA.U UP0, `(.L_x_4) ;  /* 0x0000000100407547 */ /* 0x000fea000b800000 */
[----:B------:R-:W0:Y:S01]  /*0ab0*/  LDCU.128 UR12, c[0x0][0x380] ;  /* 0x00007000ff0c77ac */ /* 0x000e220008000c00 */
[----:B------:R-:W-:Y:S01]  /*0ac0*/  MOV R6, R12 ;  /* 0x0000000c00067202 */ /* 0x000fe20000000f00 */
[----:B------:R-:W-:Y:S01]  /*0ad0*/  IMAD R4, R10, UR5, RZ ;  /* 0x000000050a047c24 */ /* 0x000fe2000f8e02ff */
[----:B------:R-:W-:Y:S01]  /*0ae0*/  IADD3 R14, P0, PT, R14, UR4, RZ ;  /* 0x000000040e0e7c10 */ /* 0x000fe2000ff1e0ff */
[----:B------:R-:W-:Y:S02]  /*0af0*/  IMAD.MOV.U32 R7, RZ, RZ, RZ ;  /* 0x000000ffff077224 */ /* 0x000fe400078e00ff */
[----:B------:R-:W-:Y:S01]  /*0b00*/  IMAD R3, R11, UR4, R4 ;  /* 0x000000040b037c24 */ /* 0x000fe2000f8e0204 */
[----:B------:R-:W-:Y:S01]  /*0b10*/  IADD3.X R5, PT, PT, R2, UR5, RZ, P0, !PT ;  /* 0x0000000502057c10 */ /* 0x000fe200087fe4ff */
[----:B------:R-:W-:-:S04]  /*0b20*/  IMAD.WIDE.U32 R6, R10, UR4, R6 ;  /* 0x000000040a067c25 */ /* 0x000fc8000f8e0006 */
[----:B------:R-:W-:Y:S01]  /*0b30*/  IMAD.IADD R3, R7, 0x1, R3 ;  /* 0x0000000107037824 */ /* 0x000fe200078e0203 */
[----:B0-----:R-:W-:Y:S02]  /*0b40*/  LEA R4, P1, R14, UR12, 0x2 ;  /* 0x0000000c0e047c11 */ /* 0x001fe4000f8210ff */
[----:B------:R-:W-:Y:S02]  /*0b50*/  LEA R2, P0, R6, UR14, 0x2 ;  /* 0x0000000e06027c11 */ /* 0x000fe4000f8010ff */
[----:B------:R-:W-:Y:S02]  /*0b60*/  LEA.HI.X R5, R14, UR13, R5, 0x2, P1 ;  /* 0x0000000d0e057c11 */ /* 0x000fe400088f1405 */
[----:B------:R-:W-:-:S03]  /*0b70*/  LEA.HI.X R3, R6, UR15, R3, 0x2, P0 ;  /* 0x0000000f06037c11 */ /* 0x000fc600080f1403 */
[----:B------:R-:W2:Y:S04]  /*0b80*/  LDG.E R4, desc[UR10][R4.64] ;  /* 0x0000000a04047981 */ /* 0x000ea8000c1e1900 */
[----:B------:R-:W2:Y:S02]  /*0b90*/  LDG.E R2, desc[UR10][R2.64] ;  /* 0x0000000a02027981 */ /* 0x000ea4000c1e1900 */
[----:B--2---:R-:W-:-:S07]  /*0ba0*/  FFMA R19, R4, R2, R19 ;  /* 0x0000000204137223 */ /* 0x004fce0000000013 */
.L_x_4:
[----:B------:R-:W0:Y:S01]  /*0bb0*/  LDCU.64 UR4, c[0x0][0x390] ;  /* 0x00007200ff0477ac */ /* 0x000e220008000a00 */
[----:B------:R-:W-:Y:S01]  /*0bc0*/  MOV R2, R12 ;  /* 0x0000000c00027202 */ /* 0x000fe20000000f00 */
[----:B------:R-:W-:-:S04]  /*0bd0*/  IMAD.MOV.U32 R3, RZ, RZ, RZ ;  /* 0x000000ffff037224 */ /* 0x000fc800078e00ff */
[----:B------:R-:W-:-:S04]  /*0be0*/  IMAD.WIDE.U32 R2, R0, R10, R2 ;  /* 0x0000000a00027225 */ /* 0x000fc800078e0002 */
[----:B------:R-:W-:Y:S01]  /*0bf0*/  IMAD R11, R0, R11, R3 ;  /* 0x0000000b000b7224 */ /* 0x000fe200078e0203 */
[----:B0-----:R-:W-:-:S04]  /*0c00*/  LEA R4, P0, R2, UR4, 0x2 ;  /* 0x0000000402047c11 */ /* 0x001fc8000f8010ff */
[----:B------:R-:W-:-:S05]  /*0c10*/  LEA.HI.X R5, R2, UR5, R11, 0x2, P0 ;  /* 0x0000000502057c11 */ /* 0x000fca00080f140b */
[----:B------:R-:W-:Y:S01]  /*0c20*/  STG.E desc[UR10][R4.64], R19 ;  /* 0x0000001304007986 */ /* 0x000fe2000c10190a */
[----:B------:R-:W-:Y:S05]  /*0c30*/  EXIT ;  /* 0x000000000000794d */ /* 0x000fea0003800000 */
.L_x_9:
        /* <DEDUP_REMOVED lines=12> */
.L_x_15:


//--------------------- .text._Z25optimizedMaxPlusMulKernelIfEvPKT_S2_PS0_mmm --------------------------
	.section	.text._Z25optimizedMaxPlusMulKernelIfEvPKT_S2_PS0_mmm,"ax",@progbits
	.align	128
        .global         _Z25optimizedMaxPlusMulKernelIfEvPKT_S2_PS0_mmm
        .type           _Z25optimizedMaxPlusMulKernelIfEvPKT_S2_PS0_mmm,@function
        .size           _Z25optimizedMaxPlusMulKernelIfEvPKT_S2_PS0_mmm,(.L_x_16 - _Z25optimizedMaxPlusMulKernelIfEvPKT_S2_PS0_mmm)
        .other          _Z25optimizedMaxPlusMulKernelIfEvPKT_S2_PS0_mmm,@"STO_CUDA_ENTRY STV_DEFAULT"
_Z25optimizedMaxPlusMulKernelIfEvPKT_S2_PS0_mmm:
.text._Z25optimizedMaxPlusMulKernelIfEvPKT_S2_PS0_mmm:
        /* <DEDUP_REMOVED lines=17> */
[----:B------:R-:W-:Y:S01]  /*0110*/  IMAD.MOV.U32 R3, RZ, RZ, RZ ;  /* 0x000000ffff037224 */ /* 0x000fe200078e00ff */
[----:B------:R-:W3:Y:S01]  /*0120*/  S2R R7, SR_CTAID.X ;  /* 0x0000000000077919 */ /* 0x000ee20000002500 */
[----:B------:R-:W4:Y:S01]  /*0130*/  S2UR UR7, SR_CTAID.Y ;  /* 0x00000000000779c3 */ /* 0x000f220000002600 */
[----:B------:R-:W0:Y:S01]  /*0140*/  LDCU.64 UR14, c[0x0][0x398] ;  /* 0x00007300ff0e77ac */ /* 0x000e220008000a00 */
[----:B------:R-:W0:Y:S06]  /*0150*/  LDCU.64 UR16, c[0x0][0x3a8] ;  /* 0x00007500ff1077ac */ /* 0x000e2c0008000a00 */
[----:B------:R-:W4:Y:S01]  /*0160*/  LDC R18, c[0x0][0x364] ;  /* 0x0000d900ff127b82 */ /* 0x000f220000000800 */
[----:B------:R-:W3:Y:S01]  /*0170*/  LDCU UR10, c[0x0][0x360] ;  /* 0x00006c00ff0a77ac */ /* 0x000ee20008000800 */
[----:B------:R-:W3:Y:S01]  /*0180*/  LDCU.64 UR12, c[0x0][0x3a0] ;  /* 0x00007400ff0c77ac */ /* 0x000ee20008000a00 */
[----:B-1----:R-:W-:-:S02]  /*0190*/  ULEA UR4, UR6, UR4, 0x18 ;  /* 0x0000000406047291 */ /* 0x002fc4000f8ec0ff */
[----:B------:R-:W-:-:S04]  /*01a0*/  ULEA UR5, UR6, UR5, 0x18 ;  /* 0x0000000506057291 */ /* 0x000fc8000f8ec0ff */
[----:B0-----:R-:W-:Y:S02]  /*01b0*/  LEA R17, R5, UR4, 0x7 ;  /* 0x0000000405117c11 */ /* 0x001fe4000f8e38ff */
[C---:B--2---:R-:W-:Y:S01]  /*01c0*/  LEA R6, R2.reuse, UR5, 0x2 ;  /* 0x0000000502067c11 */ /* 0x044fe2000f8e10ff */
[----:B---3--:R-:W-:Y:S01]  /*01d0*/  IMAD R16, R7, UR10, R2 ;  /* 0x0000000a07107c24 */ /* 0x008fe2000f8e0202 */
[----:B------:R-:W-:Y:S01]  /*01e0*/  LEA R7, R2, R17, 0x2 ;  /* 0x0000001102077211 */ /* 0x000fe200078e10ff */
[----:B----4-:R-:W-:Y:S01]  /*01f0*/  IMAD R18, R18, UR7, R5 ;  /* 0x0000000712127c24 */ /* 0x010fe2000f8e0205 */
[----:B------:R-:W-:-:S07]  /*0200*/  LEA R5, R5, R6, 0x7 ;  /* 0x0000000605057211 */ /* 0x000fce00078e38ff */
.L_x_11:
[----:B------:R-:W0:Y:S01]  /*0210*/  S2R R22, SR_TID.Y ;  /* 0x0000000000167919 */ /* 0x000e220000002200 */
[----:B------:R-:W1:Y:S01]  /*0220*/  LDCU UR4, c[0x0][0x364] ;  /* 0x00006c80ff0477ac */ /* 0x000e620008000800 */
[----:B------:R-:W-:Y:S01]  /*0230*/  HFMA2 R23, -RZ, RZ, 0, 0 ;  /* 0x00000000ff177431 */ /* 0x000fe200000001ff */
[----:B------:R-:W-:Y:S01]  /*0240*/  MOV R9, RZ ;  /* 0x000000ff00097202 */ /* 0x000fe20000000f00 */
[----:B------:R-:W-:Y:S01]  /*0250*/  IMAD.MOV.U32 R8, RZ, RZ, R2 ;  /* 0x000000ffff087224 */ /* 0x000fe200078e0002 */
[----:B------:R-:W-:Y:S01]  /*0260*/  ISETP.GE.U32.AND P0, PT, R18, UR14, PT ;  /* 0x0000000e12007c0c */ /* 0x000fe2000bf06070 */
[----:B------:R-:W-:Y:S01]  /*0270*/  IMAD R11, R3, UR10, RZ ;  /* 0x0000000a030b7c24 */ /* 0x000fe2000f8e02ff */
[----:B------:R-:W-:Y:S01]  /*0280*/  ISETP.GE.U32.AND P2, PT, R16, UR16, PT ;  /* 0x0000001010007c0c */ /* 0x000fe2000bf46070 */
[----:B------:R-:W-:Y:S01]  /*0290*/  IMAD.WIDE.U32 R12, R4, UR10, R8 ;  /* 0x0000000a040c7c25 */ /* 0x000fe2000f8e0008 */
[----:B------:R-:W-:-:S03]  /*02a0*/  MOV R24, RZ ;  /* 0x000000ff00187202 */ /* 0x000fc60000000f00 */
[----:B------:R-:W-:Y:S01]  /*02b0*/  IMAD.IADD R13, R13, 0x1, R11 ;  /* 0x000000010d0d7824 */ /* 0x000fe200078e020b */
[----:B------:R-:W-:-:S04]  /*02c0*/  ISETP.GE.U32.AND P1, PT, R12, UR12, PT ;  /* 0x0000000c0c007c0c */ /* 0x000fc8000bf26070 */
[----:B------:R-:W-:Y:S01]  /*02d0*/  ISETP.GE.U32.AND.EX P1, PT, R13, UR13, PT, P1 ;  /* 0x0000000d0d007c0c */ /* 0x000fe2000bf26110 */
[----:B-1----:R-:W-:-:S03]  /*02e0*/  IMAD R9, R3, UR4, RZ ;  /* 0x0000000403097c24 */ /* 0x002fc6000f8e02ff */
[----:B------:R-:W-:Y:S01]  /*02f0*/  ISETP.GE.U32.OR.EX P0, PT, RZ, UR15, P1, P0 ;  /* 0x0000000fff007c0c */ /* 0x000fe20008f06500 */
[----:B0-----:R-:W-:-:S12]  /*0300*/  IMAD.WIDE.U32 R22, R4, UR4, R22 ;  /* 0x0000000404167c25 */ /* 0x001fd8000f8e0016 */
[----:B------:R-:W-:Y:S01]  /*0310*/  @!P0 IMAD.WIDE.U32 R14, R18, UR12, R12 ;  /* 0x0000000c120e8c25 */ /* 0x000fe2000f8e000c */
[----:B------:R-:W-:Y:S02]  /*0320*/  IADD3 R21, PT, PT, R23, R9, RZ ;  /* 0x0000000917157210 */ /* 0x000fe40007ffe0ff */
[----:B------:R-:W-:Y:S01]  /*0330*/  ISETP.GE.U32.AND P3, PT, R22, UR12, PT ;  /* 0x0000000c16007c0c */ /* 0x000fe2000bf66070 */
[----:B------:R-:W0:Y:S01]  /*0340*/  @!P0 LDC.64 R8, c[0x0][0x380] ;  /* 0x0000e000ff088b82 */ /* 0x000e220000000a00 */
[----:B------:R-:W-:Y:S02]  /*0350*/  @!P0 IMAD R15, R18, UR13, R15 ;  /* 0x0000000d120f8c24 */ /* 0x000fe4000f8e020f */
[----:B------:R-:W-:-:S04]  /*0360*/  ISETP.GE.U32.AND.EX P3, PT, R21, UR13, PT, P3 ;  /* 0x0000000d15007c0c */ /* 0x000fc8000bf66130 */
[----:B------:R-:W-:-:S13]  /*0370*/  ISETP.GE.U32.OR.EX P2, PT, RZ, UR17, P3, P2 ;  /* 0x00000011ff007c0c */ /* 0x000fda0009f46520 */
[----:B------:R-:W1:Y:S01]  /*0380*/  @!P2 LDC.64 R10, c[0x0][0x388] ;  /* 0x0000e200ff0aab82 */ /* 0x000e620000000a00 */
[----:B------:R-:W-:Y:S01]  /*0390*/  @!P2 MOV R12, R16 ;  /* 0x00000010000ca202 */ /* 0x000fe20000000f00 */
[----:B------:R-:W-:Y:S02]  /*03a0*/  @!P2 IMAD R21, R21, UR16, RZ ;  /* 0x000000101515ac24 */ /* 0x000fe4000f8e02ff */
[----:B------:R-:W-:Y:S01]  /*03b0*/  @!P2 IMAD.MOV.U32 R13, RZ, RZ, RZ ;  /* 0x000000ffff0da224 */ /* 0x000fe200078e00ff */
[----:B0-----:R-:W-:Y:S01]  /*03c0*/  @!P0 LEA R8, P1, R14, R8, 0x2 ;  /* 0x000000080e088211 */ /* 0x001fe200078210ff */
[C---:B------:R-:W-:Y:S02]  /*03d0*/  @!P2 IMAD R21, R22.reuse, UR17, R21 ;  /* 0x000000111615ac24 */ /* 0x040fe4000f8e0215 */
[----:B------:R-:W-:-:S04]  /*03e0*/  @!P2 IMAD.WIDE.U32 R12, R22, UR16, R12 ;  /* 0x00000010160cac25 */ /* 0x000fc8000f8e000c */
[----:B------:R-:W-:Y:S01]  /*03f0*/  HFMA2 R22, -RZ, RZ, 0, 0 ;  /* 0x00000000ff167431 */ /* 0x000fe200000001ff */
[----:B------:R-:W-:Y:S02]  /*0400*/  @!P0 LEA.HI.X R9, R14, R9, R15, 0x2, P1 ;  /* 0x000000090e098211 */ /* 0x000fe400008f140f */
[----:B------:R-:W-:-:S03]  /*0410*/  @!P2 IADD3 R13, PT, PT, R13, R21, RZ ;  /* 0x000000150d0da210 */ /* 0x000fc60007ffe0ff */
[----:B------:R-:W2:Y:S01]  /*0420*/  @!P0 LDG.E R22, desc[UR8][R8.64] ;  /* 0x0000000808168981 */ /* 0x000ea2000c1e1900 */
[----:B-1----:R-:W-:-:S04]  /*0430*/  @!P2 LEA R10, P3, R12, R10, 0x2 ;  /* 0x0000000a0c0aa211 */ /* 0x002fc800078610ff */
[----:B------:R-:W-:-:S05]  /*0440*/  @!P2 LEA.HI.X R11, R12, R11, R13, 0x2, P3 ;  /* 0x0000000b0c0ba211 */ /* 0x000fca00018f140d */
[----:B------:R-:W3:Y:S01]  /*0450*/  @!P2 LDG.E R24, desc[UR8][R10.64] ;  /* 0x000000080a18a981 */ /* 0x000ee2000c1e1900 */
[----:B------:R-:W-:-:S05]  /*0460*/  IADD3 R4, P0, PT, R4, 0x1, RZ ;  /* 0x0000000104047810 */ /* 0x000fca0007f1e0ff */
[----:B------:R-:W-:Y:S01]  /*0470*/  IMAD.X R3, RZ, RZ, R3, P0 ;  /* 0x000000ffff037224 */ /* 0x000fe200000e0603 */
        /* <DEDUP_REMOVED lines=11> */
[----:B------:R-:W5:Y:S04]  /*0530*/  LDS R25, [R6+0x300] ;  /* 0x0003000006197984 */ /* 0x000f680000000800 */
[----:B------:R-:W5:Y:S01]  /*0540*/  LDS R24, [R6+0x380] ;  /* 0x0003800006187984 */ /* 0x000f620000000800 */
[----:B0-----:R-:W-:Y:S01]  /*0550*/  FADD R27, R12, R27 ;  /* 0x0000001b0c1b7221 */ /* 0x001fe20000000000 */
[----:B-1----:R-:W-:-:S02]  /*0560*/  FADD R13, R28, R13 ;  /* 0x0000000d1c0d7221 */ /* 0x002fc40000000000 */
[----:B------:R-:W-:Y:S01]  /*0570*/  LDS R28, [R6+0x580] ;  /* 0x00058000061c7984 */ /* 0x000fe20000000800 */
[----:B--2---:R-:W-:Y:S02]  /*0580*/  FADD R14, R21, R14 ;  /* 0x0000000e150e7221 */ /* 0x004fe40000000000 */
[----:B------:R-:W-:Y:S01]  /*0590*/  FMNMX3 R13, R20, R27, R13, !PT ;  /* 0x0000001b140d7276 */ /* 0x000fe2000780000d */
[----:B------:R-:W-:Y:S01]  /*05a0*/  LDS R21, [R6+0x400] ;  /* 0x0004000006157984 */ /* 0x000fe20000000800 */
[----:B---3--:R-:W-:-:S03]  /*05b0*/  FADD R26, R26, R15 ;  /* 0x0000000f1a1a7221 */ /* 0x008fc60000000000 */
[----:B------:R-:W-:Y:S02]  /*05c0*/  LDS R20, [R6+0x480] ;  /* 0x0004800006147984 */ /* 0x000fe40000000800 */
[----:B------:R-:W-:Y:S02]  /*05d0*/  FMNMX3 R26, R13, R14, R26, !PT ;  /* 0x0000000e0d1a7276 */ /* 0x000fe4000780001a */
[----:B------:R-:W0:Y:S01]  /*05e0*/  LDS.128 R12, [R17+0x20] ;  /* 0x00002000110c7984 */ /* 0x000e220000000c00 */
[----:B----4-:R-:W-:Y:S01]  /*05f0*/  FADD R23, R8, R23 ;  /* 0x0000001708177221 */ /* 0x010fe20000000000 */
[----:B-----5:R-:W-:Y:S02]  /*0600*/  FADD R9, R22, R9 ;  /* 0x0000000916097221 */ /* 0x020fe40000000000 */
[----:B------:R-:W-:Y:S01]  /*0610*/  LDS R22, [R6+0x680] ;  /* 0x0006800006167984 */ /* 0x000fe20000000800 */
[----:B------:R-:W-:-:S03]  /*0620*/  FADD R10, R25, R10 ;  /* 0x0000000a190a7221 */ /* 0x000fc60000000000 */
[----:B------:R-:W1:Y:S01]  /*0630*/  LDS R25, [R6+0x500] ;  /* 0x0005000006197984 */ /* 0x000e620000000800 */
[----:B------:R-:W-:Y:S01]  /*0640*/  FMNMX3 R9, R26, R23, R9, !PT ;  /* 0x000000171a097276 */ /* 0x000fe20007800009 */
[----:B------:R-:W-:Y:S02]  /*0650*/  FADD R11, R24, R11 ;  /* 0x0000000b180b7221 */ /* 0x000fe40000000000 */
[----:B------:R-:W-:Y:S03]  /*0660*/  LDS R23, [R6+0x600] ;  /* 0x0006000006177984 */ /* 0x000fe60000000800 */
[----:B------:R-:W-:Y:S02]  /*0670*/  FMNMX3 R24, R9, R10, R11, !PT ;  /* 0x0000000a09187276 */ /* 0x000fe4000780000b */
[----:B------:R-:W2:Y:S01]  /*0680*/  LDS.128 R8, [R17+0x30] ;  /* 0x0000300011087984 */ /* 0x000ea20000000c00 */
[----:B0-----:R-:W-:Y:S01]  /*0690*/  FADD R21, R12, R21 ;  /* 0x000000150c157221 */ /* 0x001fe20000000000 */
[----:B------:R-:W-:Y:S01]  /*06a0*/  FADD R13, R20, R13 ;  /* 0x0000000d140d7221 */ /* 0x000fe20000000000 */
[----:B------:R-:W-:Y:S01]  /*06b0*/  FADD R15, R28, R15 ;  /* 0x0000000f1c0f7221 */ /* 0x000fe20000000000 */
[----:B------:R-:W0:Y:S03]  /*06c0*/  LDS R20, [R6+0x780] ;  /* 0x0007800006147984 */ /* 0x000e260000000800 */
[----:B------:R-:W-:-:S02]  /*06d0*/  FMNMX3 R13, R24, R21, R13, !PT ;  /* 0x00000015180d7276 */ /* 0x000fc4000780000d */
[----:B------:R-:W-:Y:S01]  /*06e0*/  LDS R21, [R6+0x800] ;  /* 0x0008000006157984 */ /* 0x000fe20000000800 */
[----:B-1----:R-:W-:-:S03]  /*06f0*/  FADD R14, R25, R14 ;  /* 0x0000000e190e7221 */ /* 0x002fc60000000000 */
[----:B------:R-:W-:Y:S04]  /*0700*/  LDS R24, [R6+0x880] ;  /* 0x0008800006187984 */ /* 0x000fe80000000800 */
[----:B------:R-:W1:Y:S01]  /*0710*/  LDS R25, [R6+0x700] ;  /* 0x0007000006197984 */ /* 0x000e620000000800 */
[----:B------:R-:W-:-:S03]  /*0720*/  FMNMX3 R26, R13, R14, R15, !PT ;  /* 0x0000000e0d1a7276 */ /* 0x000fc6000780000f */
[----:B------:R-:W3:Y:S01]  /*0730*/  LDS.128 R12, [R17+0x40] ;  /* 0x00004000110c7984 */ /* 0x000ee20000000c00 */
[----:B--2---:R-:W-:-:S03]  /*0740*/  FADD R27, R8, R23 ;  /* 0x00000017081b7221 */ /* 0x004fc60000000000 */
[----:B------:R-:W2:Y:S01]  /*0750*/  LDS R23, [R6+0x900] ;  /* 0x0009000006177984 */ /* 0x000ea20000000800 */
[----:B------:R-:W-:-:S03]  /*0760*/  FADD R9, R22, R9 ;  /* 0x0000000916097221 */ /* 0x000fc60000000000 */
[----:B------:R-:W4:Y:S02]  /*0770*/  LDS R22, [R6+0x980] ;  /* 0x0009800006167984 */ /* 0x000f240000000800 */
[----:B------:R-:W-:Y:S01]  /*0780*/  FMNMX3 R9, R26, R27, R9, !PT ;  /* 0x0000001b1a097276 */ /* 0x000fe20007800009 */
[----:B0-----:R-:W-:Y:S02]  /*0790*/  FADD R11, R20, R11 ;  /* 0x0000000b140b7221 */ /* 0x001fe40000000000 */
[----:B------:R-:W-:Y:S01]  /*07a0*/  LDS R20, [R6+0xa80] ;  /* 0x000a800006147984 */ /* 0x000fe20000000800 */
[----:B-1----:R-:W-:Y:S01]  /*07b0*/  FADD R10, R25, R10 ;  /* 0x0000000a190a7221 */ /* 0x002fe20000000000 */
[----:B---3--:R-:W-:-:S04]  /*07c0*/  FADD R12, R12, R21 ;  /* 0x000000150c0c7221 */ /* 0x008fc80000000000 */
[----:B------:R-:W-:Y:S01]  /*07d0*/  FMNMX3 R25, R9, R10, R11, !PT ;  /* 0x0000000a09197276 */ /* 0x000fe2000780000b */
[----:B------:R-:W-:Y:S01]  /*07e0*/  LDS R21, [R6+0xa00] ;  /* 0x000a000006157984 */ /* 0x000fe20000000800 */
[----:B------:R-:W-:-:S03]  /*07f0*/  FADD R13, R24, R13 ;  /* 0x0000000d180d7221 */ /* 0x000fc60000000000 */
[----:B------:R-:W0:Y:S01]  /*0800*/  LDS.128 R8, [R17+0x50] ;  /* 0x0000500011087984 */ /* 0x000e220000000c00 */
[----:B--2---:R-:W-:-:S03]  /*0810*/  FADD R27, R23, R14 ;  /* 0x0000000e171b7221 */ /* 0x004fc60000000000 */
[----:B------:R-:W1:Y:S01]  /*0820*/  LDS R23, [R6+0xb00] ;  /* 0x000b000006177984 */ /* 0x000e620000000800 */
[----:B----4-:R-:W-:-:S03]  /*0830*/  FADD R15, R22, R15 ;  /* 0x0000000f160f7221 */ /* 0x010fc60000000000 */
[----:B------:R-:W2:Y:S01]  /*0840*/  LDS R24, [R6+0xb80] ;  /* 0x000b800006187984 */ /* 0x000ea20000000800 */
[----:B------:R-:W-:-:S03]  /*0850*/  FMNMX3 R12, R25, R12, R13, !PT ;  /* 0x0000000c190c7276 */ /* 0x000fc6000780000d */
[----:B------:R-:W-:Y:S01]  /*0860*/  LDS R25, [R6+0xc00] ;  /* 0x000c000006197984 */ /* 0x000fe20000000800 */
[----:B------:R-:W-:-:S03]  /*0870*/  FMNMX3 R26, R12, R27, R15, !PT ;  /* 0x0000001b0c1a7276 */ /* 0x000fc6000780000f */
[----:B------:R-:W3:Y:S04]  /*0880*/  LDS.128 R12, [R17+0x60] ;  /* 0x00006000110c7984 */ /* 0x000ee80000000c00 */
[----:B------:R-:W4:Y:S01]  /*0890*/  LDS R22, [R6+0xc80] ;  /* 0x000c800006167984 */ /* 0x000f220000000800 */
[----:B0-----:R-:W-:Y:S01]  /*08a0*/  FADD R21, R8, R21 ;  /* 0x0000001508157221 */ /* 0x001fe20000000000 */
[----:B------:R-:W-:Y:S02]  /*08b0*/  FADD R9, R20, R9 ;  /* 0x0000000914097221 */ /* 0x000fe40000000000 */
[----:B------:R-:W0:Y:S01]  /*08c0*/  LDS R20, [R6+0xd80] ;  /* 0x000d800006147984 */ /* 0x000e220000000800 */
[----:B-1----:R-:W-:Y:S02]  /*08d0*/  FADD R23, R23, R10 ;  /* 0x0000000a17177221 */ /* 0x002fe40000000000 */
[----:B------:R-:W-:Y:S01]  /*08e0*/  FMNMX3 R26, R26, R21, R9, !PT ;  /* 0x000000151a1a7276 */ /* 0x000fe20007800009 */
[----:B--2---:R-:W-:Y:S01]  /*08f0*/  FADD R11, R24, R11 ;  /* 0x0000000b180b7221 */ /* 0x004fe20000000000 */
[----:B------:R-:W1:Y:S04]  /*0900*/  LDS R21, [R6+0xd00] ;  /* 0x000d000006157984 */ /* 0x000e680000000800 */
[----:B------:R-:W-:Y:S01]  /*0910*/  FMNMX3 R26, R26, R23, R11, !PT ;  /* 0x000000171a1a7276 */ /* 0x000fe2000780000b */
[----:B------:R-:W-:Y:S04]  /*0920*/  LDS R24, [R6+0xe80] ;  /* 0x000e800006187984 */ /* 0x000fe80000000800 */
[----:B------:R-:W-:Y:S01]  /*0930*/  LDS R23, [R6+0xe00] ;  /* 0x000e000006177984 */ /* 0x000fe20000000800 */
[----:B---3--:R-:W-:-:S03]  /*0940*/  FADD R27, R12, R25 ;  /* 0x000000190c1b7221 */ /* 0x008fc60000000000 */
[----:B------:R-:W2:Y:S01]  /*0950*/  LDS.128 R8, [R17+0x70] ;  /* 0x0000700011087984 */ /* 0x000ea20000000c00 */
[----:B----4-:R-:W-:-:S03]  /*0960*/  FADD R13, R22, R13 ;  /* 0x0000000d160d7221 */ /* 0x010fc60000000000 */
[----:B------:R-:W3:Y:S04]  /*0970*/  LDS R25, [R6+0xf00] ;  /* 0x000f000006197984 */ /* 0x000ee80000000800 */
[----:B------:R-:W4:Y:S01]  /*0980*/  LDS R22, [R6+0xf80] ;  /* 0x000f800006167984 */ /* 0x000f220000000800 */
[----:B------:R-:W-:Y:S02]  /*0990*/  MOV R12, R4 ;  /* 0x00000004000c7202 */ /* 0x000fe40000000f00 */
[----:B------:R-:W-:Y:S02]  /*09a0*/  FMNMX3 R26, R26, R27, R13, !PT ;  /* 0x0000001b1a1a7276 */ /* 0x000fe4000780000d */
[----:B------:R-:W-:-:S04]  /*09b0*/  MOV R13, R3 ;  /* 0x00000003000d7202 */ /* 0x000fc80000000f00 */
[----:B------:R-:W5:Y:S01]  /*09c0*/  I2F.U64 R12, R12 ;  /* 0x0000000c000c7312 */ /* 0x000f620000301000 */
[----:B0-----:R-:W-:Y:S01]  /*09d0*/  FADD R15, R20, R15 ;  /* 0x0000000f140f7221 */ /* 0x001fe20000000000 */
[----:B-1----:R-:W-:Y:S01]  /*09e0*/  FADD R21, R21, R14 ;  /* 0x0000000e15157221 */ /* 0x002fe20000000000 */
[----:B------:R-:W-:Y:S01]  /*09f0*/  BAR.SYNC.DEFER_BLOCKING 0x0 ;  /* 0x0000000000007b1d */ /* 0x000fe20000010000 */
[----:B-----5:R-:W-:-:S03]  /*0a00*/  FSETP.GT.AND P0, PT, R19, R12, PT ;  /* 0x0000000c1300720b */ /* 0x020fc60003f04000 */
[----:B------:R-:W-:Y:S01]  /*0a10*/  FMNMX3 R15, R26, R21, R15, !PT ;  /* 0x000000151a0f7276 */ /* 0x000fe2000780000f */
[----:B--2---:R-:W-:Y:S01]  /*0a20*/  FADD R8, R8, R23 ;  /* 0x0000001708087221 */ /* 0x004fe20000000000 */
[----:B------:R-:W-:Y:S01]  /*0a30*/  FADD R9, R24, R9 ;  /* 0x0000000918097221 */ /* 0x000fe20000000000 */
[----:B---3--:R-:W-:-:S04]  /*0a40*/  FADD R25, R25, R10 ;  /* 0x0000000a19197221 */ /* 0x008fc80000000000 */
[----:B------:R-:W-:Y:S01]  /*0a50*/  FMNMX3 R8, R15, R8, R9, !PT ;  /* 0x000000080f087276 */ /* 0x000fe20007800009 */
[----:B----4-:R-:W-:-:S05]  /*0a60*/  FADD R11, R22, R11 ;  /* 0x0000000b160b7221 */ /* 0x010fca0000000000 */
[----:B------:R-:W-:Y:S01]  /*0a70*/  FMNMX3 R20, R8, R25, R11, !PT ;  /* 0x0000001908147276 */ /* 0x000fe2000780000b */
[----:B------:R-:W-:Y:S06]  /*0a80*/  @P0 BRA `(.L_x_11) ;  /* 0xfffffff400e00947 */ /* 0x000fec000383ffff */
.L_x_10:
        /* <DEDUP_REMOVED lines=22> */
.L_x_12:
        /* <DEDUP_REMOVED lines=9> */
.L_x_16:


//--------------------- .nv.shared.reserved.0     --------------------------
	.section	.nv.shared.reserved.0,"aw",@nobits
	.weak		__nv_reservedSMEM_offset_0_alias
	.size		__nv_reservedSMEM_offset_0_alias, 0, 64
	.other		__nv_reservedSMEM_offset_0_alias,@"STO_CUDA_RESERVED_SHARED STV_DEFAULT"
__nv_reservedSMEM_offset_0_alias:
	.zero		0
	.zero		64


//--------------------- .nv.shared._Z19mm_kernel_optimizedIfEvPKT_S2_PS0_mmm --------------------------
	.section	.nv.shared._Z19mm_kernel_optimizedIfEvPKT_S2_PS0_mmm,"aw",@nobits
	.sectionflags	@""
	.align	4
.nv.shared._Z19mm_kernel_optimizedIfEvPKT_S2_PS0_mmm:
	.zero		9216


//--------------------- .nv.shared._Z25optimizedMaxPlusMulKernelIfEvPKT_S2_PS0_mmm --------------------------
	.section	.nv.shared._Z25optimizedMaxPlusMulKernelIfEvPKT_S2_PS0_mmm,"aw",@nobits
	.sectionflags	@""
	.align	4
.nv.shared._Z25optimizedMaxPlusMulKernelIfEvPKT_S2_PS0_mmm:
	.zero		9216


//--------------------- .nv.constant0._Z4copyIfEvPT_PKS0_ --------------------------
	.section	.nv.constant0._Z4copyIfEvPT_PKS0_,"a",@progbits
	.sectionflags	@""
	.align	4
.nv.constant0._Z4copyIfEvPT_PKS0_:
	.zero		912


//--------------------- .nv.constant0._Z19mm_kernel_optimizedIfEvPKT_S2_PS0_mmm --------------------------
	.section	.nv.constant0._Z19mm_kernel_optimizedIfEvPKT_S2_PS0_mmm,"a",@progbits
	.sectionflags	@""
	.align	4
.nv.constant0._Z19mm_kernel_optimizedIfEvPKT_S2_PS0_mmm:
	.zero		944


//--------------------- .nv.constant0._Z9mm_kernelIfEvPKT_S2_PS0_mmm --------------------------
	.section	.nv.constant0._Z9mm_kernelIfEvPKT_S2_PS0_mmm,"a",@progbits
	.sectionflags	@""
	.align	4
.nv.constant0._Z9mm_kernelIfEvPKT_S2_PS0_mmm:
	.zero		944


//--------------------- .nv.constant0._Z25optimizedMaxPlusMulKernelIfEvPKT_S2_PS0_mmm --------------------------
	.section	.nv.constant0._Z25optimizedMaxPlusMulKernelIfEvPKT_S2_PS0_mmm,"a",@progbits
	.sectionflags	@""
	.align	4
.nv.constant0._Z25optimizedMaxPlusMulKernelIfEvPKT_S2_PS0_mmm:
	.zero		944


//--------------------- SYMBOLS --------------------------

	.type		.nv.reservedSmem.offset0,@object
	.size		.nv.reservedSmem.offset0,0x4
	.type		.nv.reservedSmem.cap,@object
	.size		.nv.reservedSmem.cap,0x4
